def attn_fwd(
    Q,
    K,
    V,
    Out,
    Lse,
    sm_scale,
    stride_qz,
    stride_qh,
    stride_qm,
    stride_qk,
    stride_kz,
    stride_kh,
    stride_kn,
    stride_kk,
    stride_vz,
    stride_vh,
    stride_vn,
    stride_vk,
    stride_oz,
    stride_oh,
    stride_om,
    stride_ok,
    seqlen_q,
    seqlen_k,
    BLOCK_M: tl.constexpr,
    BLOCK_N: tl.constexpr,
    HEAD_DIM: tl.constexpr,
    CAUSAL: tl.constexpr,
):
    start_m = tl.program_id(0)
    off_hz = tl.program_id(1)
    q_off = off_hz * stride_qh
    k_off = off_hz * stride_kh
    v_off = off_hz * stride_vh
    offs_m = start_m * BLOCK_M + tl.arange(0, BLOCK_M)
    offs_d = tl.arange(0, HEAD_DIM)
    offs_n = tl.arange(0, BLOCK_N)
    q_ptrs = Q + q_off + offs_m[:, None] * stride_qm + offs_d[None, :] * stride_qk
    k_ptrs = K + k_off + offs_d[:, None] * stride_kk + offs_n[None, :] * stride_kn
    v_ptrs = V + v_off + offs_n[:, None] * stride_vn + offs_d[None, :] * stride_vk
    m_i = tl.full([BLOCK_M], float("-inf"), dtype=tl.float32)
    l_i = tl.zeros([BLOCK_M], dtype=tl.float32) + 1.0
    acc = tl.zeros([BLOCK_M, HEAD_DIM], dtype=tl.float32)
    q = tl.load(q_ptrs)
    acc, l_i, m_i = _attn_fwd_inner(
        acc,
        l_i,
        m_i,
        q,
        k_ptrs,
        v_ptrs,
        sm_scale,
        stride_kn,
        stride_vn,
        start_m,
        seqlen_k,
        BLOCK_M,
        BLOCK_N,
        HEAD_DIM,
        CAUSAL,
    )
    acc = acc / l_i[:, None]
    lse = m_i + tl.math.log2(l_i) / 1.4426950408889634
    o_ptrs = (
        Out
        + off_hz * stride_oh
        + offs_m[:, None] * stride_om
        + offs_d[None, :] * stride_ok
    )
    tl.store(o_ptrs, acc.to(Out.dtype.element_ty))
    tl.store(Lse + off_hz * seqlen_q + offs_m, lse)

# config = {"BLOCK_M": 128, "BLOCK_N": 32, "HEAD_DIM": 128, "arch": "sm_100", "causal": false, "dtype": "bf16", "num_stages": 2, "num_warps": 4}
# arch = sm_100


// ===== COMPILED SASS (sm_100a) =====

	.target	sm_100a

	.elftype	@"ET_EXEC"


//--------------------- .note.nv.tkinfo           --------------------------
	.section	.note.nv.tkinfo,"",@"SHT_NOTE"
	.sectionflags	@"SHF_NOTE_NV_TKINFO"
	.tkinfo
        /*0018*/ 	.word	0x00000081
        /*0030*/ 	.string	""
        /*0030*/ 	.string	"ptxas-blackwell"
        /*0030*/ 	.string	"Cuda compilation tools, release 12.9, V12.9.86"
        /*0030*/ 	.string	"Build cuda_12.9.r12.9/compiler.36037853_0"
        /*0030*/ 	.string	"-v  -suppress-debug-info  -lineinfo  -arch sm_100a "



//--------------------- .note.nv.cuver            --------------------------
	.section	.note.nv.cuver,"",@"SHT_NOTE"
	.sectionflags	@"SHF_NOTE_NV_CUVER"
        /*0018*/ 	.short	0x0001
        /*001a*/ 	.short	0x0064
        /*001c*/ 	.short	0x0001
        /*001e*/ 	.short	0x0000
        /*0020*/ 	.short	0x0001
        /*0022*/ 	.short	0x0000


//--------------------- .nv.info                  --------------------------
	.section	.nv.info,"",@"SHT_CUDA_INFO"
	.align	4


	//----- nvinfo : EIATTR_REGCOUNT
	.align		4
        /*0000*/ 	.byte	0x04, 0x2f
        /*0002*/ 	.short	(.L_5 - .L_4)
	.align		4
.L_4:
        /*0004*/ 	.word	index@(attn_fwd)
        /*0008*/ 	.word	0x000000ff


	//----- nvinfo : EIATTR_FRAME_SIZE
	.align		4
.L_5:
        /*000c*/ 	.byte	0x04, 0x11
        /*000e*/ 	.short	(.L_7 - .L_6)
	.align		4
.L_6:
        /*0010*/ 	.word	index@($__internal_2_$__cuda_sm10x_tcgen05_guardrail_trap_unallocated_columns_being_dealloced)
        /*0014*/ 	.word	0x00000038


	//----- nvinfo : EIATTR_FRAME_SIZE
	.align		4
.L_7:
        /*0018*/ 	.byte	0x04, 0x11
        /*001a*/ 	.short	(.L_9 - .L_8)
	.align		4
.L_8:
        /*001c*/ 	.word	index@($__internal_1_$__cuda_sm10x_tcgen05_guardrail_trap_phase_invalid_during_alloc)
        /*0020*/ 	.word	0x00000038


	//----- nvinfo : EIATTR_FRAME_SIZE
	.align		4
.L_9:
        /*0024*/ 	.byte	0x04, 0x11
        /*0026*/ 	.short	(.L_11 - .L_10)
	.align		4
.L_10:
        /*0028*/ 	.word	index@($__internal_0_$__cuda_sm10x_tcgen05_guardrail_trap_col_being_dealloced_not_returned_by_alloc)
        /*002c*/ 	.word	0x00000038


	//----- nvinfo : EIATTR_FRAME_SIZE
	.align		4
.L_11:
        /*0030*/ 	.byte	0x04, 0x11
        /*0032*/ 	.short	(.L_13 - .L_12)
	.align		4
.L_12:
        /*0034*/ 	.word	index@(attn_fwd)
        /*0038*/ 	.word	0x00000038


	//----- nvinfo : EIATTR_MIN_STACK_SIZE
	.align		4
.L_13:
        /*003c*/ 	.byte	0x04, 0x12
        /*003e*/ 	.short	(.L_15 - .L_14)
	.align		4
.L_14:
        /*0040*/ 	.word	index@(attn_fwd)
        /*0044*/ 	.word	0x00000038
.L_15:


//--------------------- .nv.info.attn_fwd         --------------------------
	.section	.nv.info.attn_fwd,"",@"SHT_CUDA_INFO"
	.sectionflags	@""
	.align	4


	//----- nvinfo : EIATTR_CUDA_API_VERSION
	.align		4
        /*0000*/ 	.byte	0x04, 0x37
        /*0002*/ 	.short	(.L_17 - .L_16)
.L_16:
        /*0004*/ 	.word	0x00000081


	//----- nvinfo : EIATTR_KPARAM_INFO
	.align		4
.L_17:
        /*0008*/ 	.byte	0x04, 0x17
        /*000a*/ 	.short	(.L_19 - .L_18)
.L_18:
        /*000c*/ 	.word	0x00000000
        /*0010*/ 	.short	0x0019
        /*0012*/ 	.short	0x0080
        /*0014*/ 	.byte	0x00, 0xf4, 0x21, 0x00


	//----- nvinfo : EIATTR_KPARAM_INFO
	.align		4
.L_19:
        /*0018*/ 	.byte	0x04, 0x17
        /*001a*/ 	.short	(.L_21 - .L_20)
.L_20:
        /*001c*/ 	.word	0x00000000
        /*0020*/ 	.short	0x0018
        /*0022*/ 	.short	0x0078
        /*0024*/ 	.byte	0x00, 0xf4, 0x21, 0x00


	//----- nvinfo : EIATTR_KPARAM_INFO
	.align		4
.L_21:
        /*0028*/ 	.byte	0x04, 0x17
        /*002a*/ 	.short	(.L_23 - .L_22)
.L_22:
        /*002c*/ 	.word	0x00000000
        /*0030*/ 	.short	0x0017
        /*0032*/ 	.short	0x0070
        /*0034*/ 	.byte	0x00, 0xf0, 0x11, 0x00


	//----- nvinfo : EIATTR_KPARAM_INFO
	.align		4
.L_23:
        /*0038*/ 	.byte	0x04, 0x17
        /*003a*/ 	.short	(.L_25 - .L_24)
.L_24:
        /*003c*/ 	.word	0x00000000
        /*0040*/ 	.short	0x0016
        /*0042*/ 	.short	0x006c
        /*0044*/ 	.byte	0x00, 0xf0, 0x11, 0x00


	//----- nvinfo : EIATTR_KPARAM_INFO
	.align		4
.L_25:
        /*0048*/ 	.byte	0x04, 0x17
        /*004a*/ 	.short	(.L_27 - .L_26)
.L_26:
        /*004c*/ 	.word	0x00000000
        /*0050*/ 	.short	0x0015
        /*0052*/ 	.short	0x0068
        /*0054*/ 	.byte	0x00, 0xf0, 0x11, 0x00


	//----- nvinfo : EIATTR_KPARAM_INFO
	.align		4
.L_27:
        /*0058*/ 	.byte	0x04, 0x17
        /*005a*/ 	.short	(.L_29 - .L_28)
.L_28:
        /*005c*/ 	.word	0x00000000
        /*0060*/ 	.short	0x0014
        /*0062*/ 	.short	0x0064
        /*0064*/ 	.byte	0x00, 0xf0, 0x11, 0x00


	//----- nvinfo : EIATTR_KPARAM_INFO
	.align		4
.L_29:
        /*0068*/ 	.byte	0x04, 0x17
        /*006a*/ 	.short	(.L_31 - .L_30)
.L_30:
        /*006c*/ 	.word	0x00000000
        /*0070*/ 	.short	0x0013
        /*0072*/ 	.short	0x0060
        /*0074*/ 	.byte	0x00, 0xf0, 0x11, 0x00


	//----- nvinfo : EIATTR_KPARAM_INFO
	.align		4
.L_31:
        /*0078*/ 	.byte	0x04, 0x17
        /*007a*/ 	.short	(.L_33 - .L_32)
.L_32:
        /*007c*/ 	.word	0x00000000
        /*0080*/ 	.short	0x0012
        /*0082*/ 	.short	0x005c
        /*0084*/ 	.byte	0x00, 0xf0, 0x11, 0x00


	//----- nvinfo : EIATTR_KPARAM_INFO
	.align		4
.L_33:
        /*0088*/ 	.byte	0x04, 0x17
        /*008a*/ 	.short	(.L_35 - .L_34)
.L_34:
        /*008c*/ 	.word	0x00000000
        /*0090*/ 	.short	0x0011
        /*0092*/ 	.short	0x0058
        /*0094*/ 	.byte	0x00, 0xf0, 0x11, 0x00


	//----- nvinfo : EIATTR_KPARAM_INFO
	.align		4
.L_35:
        /*0098*/ 	.byte	0x04, 0x17
        /*009a*/ 	.short	(.L_37 - .L_36)
.L_36:
        /*009c*/ 	.word	0x00000000
        /*00a0*/ 	.short	0x0010
        /*00a2*/ 	.short	0x0054
        /*00a4*/ 	.byte	0x00, 0xf0, 0x11, 0x00


	//----- nvinfo : EIATTR_KPARAM_INFO
	.align		4
.L_37:
        /*00a8*/ 	.byte	0x04, 0x17
        /*00aa*/ 	.short	(.L_39 - .L_38)
.L_38:
        /*00ac*/ 	.word	0x00000000
        /*00b0*/ 	.short	0x000f
        /*00b2*/ 	.short	0x0050
        /*00b4*/ 	.byte	0x00, 0xf0, 0x11, 0x00


	//----- nvinfo : EIATTR_KPARAM_INFO
	.align		4
.L_39:
        /*00b8*/ 	.byte	0x04, 0x17
        /*00ba*/ 	.short	(.L_41 - .L_40)
.L_40:
        /*00bc*/ 	.word	0x00000000
        /*00c0*/ 	.short	0x000e
        /*00c2*/ 	.short	0x004c
        /*00c4*/ 	.byte	0x00, 0xf0, 0x11, 0x00


	//----- nvinfo : EIATTR_KPARAM_INFO
	.align		4
.L_41:
        /*00c8*/ 	.byte	0x04, 0x17
        /*00ca*/ 	.short	(.L_43 - .L_42)
.L_42:
        /*00cc*/ 	.word	0x00000000
        /*00d0*/ 	.short	0x000d
        /*00d2*/ 	.short	0x0048
        /*00d4*/ 	.byte	0x00, 0xf0, 0x11, 0x00


	//----- nvinfo : EIATTR_KPARAM_INFO
	.align		4
.L_43:
        /*00d8*/ 	.byte	0x04, 0x17
        /*00da*/ 	.short	(.L_45 - .L_44)
.L_44:
        /*00dc*/ 	.word	0x00000000
        /*00e0*/ 	.short	0x000c
        /*00e2*/ 	.short	0x0044
        /*00e4*/ 	.byte	0x00, 0xf0, 0x11, 0x00


	//----- nvinfo : EIATTR_KPARAM_INFO
	.align		4
.L_45:
        /*00e8*/ 	.byte	0x04, 0x17
        /*00ea*/ 	.short	(.L_47 - .L_46)
.L_46:
        /*00ec*/ 	.word	0x00000000
        /*00f0*/ 	.short	0x000b
        /*00f2*/ 	.short	0x0040
        /*00f4*/ 	.byte	0x00, 0xf0, 0x11, 0x00


	//----- nvinfo : EIATTR_KPARAM_INFO
	.align		4
.L_47:
        /*00f8*/ 	.byte	0x04, 0x17
        /*00fa*/ 	.short	(.L_49 - .L_48)
.L_48:
        /*00fc*/ 	.word	0x00000000
        /*0100*/ 	.short	0x000a
        /*0102*/ 	.short	0x003c
        /*0104*/ 	.byte	0x00, 0xf0, 0x11, 0x00


	//----- nvinfo : EIATTR_KPARAM_INFO
	.align		4
.L_49:
        /*0108*/ 	.byte	0x04, 0x17
        /*010a*/ 	.short	(.L_51 - .L_50)
.L_50:
        /*010c*/ 	.word	0x00000000
        /*0110*/ 	.short	0x0009
        /*0112*/ 	.short	0x0038
        /*0114*/ 	.byte	0x00, 0xf0, 0x11, 0x00


	//----- nvinfo : EIATTR_KPARAM_INFO
	.align		4
.L_51:
        /*0118*/ 	.byte	0x04, 0x17
        /*011a*/ 	.short	(.L_53 - .L_52)
.L_52:
        /*011c*/ 	.word	0x00000000
        /*0120*/ 	.short	0x0008
        /*0122*/ 	.short	0x0034
        /*0124*/ 	.byte	0x00, 0xf0, 0x11, 0x00


	//----- nvinfo : EIATTR_KPARAM_INFO
	.align		4
.L_53:
        /*0128*/ 	.byte	0x04, 0x17
        /*012a*/ 	.short	(.L_55 - .L_54)
.L_54:
        /*012c*/ 	.word	0x00000000
        /*0130*/ 	.short	0x0007
        /*0132*/ 	.short	0x0030
        /*0134*/ 	.byte	0x00, 0xf0, 0x11, 0x00


	//----- nvinfo : EIATTR_KPARAM_INFO
	.align		4
.L_55:
        /*0138*/ 	.byte	0x04, 0x17
        /*013a*/ 	.short	(.L_57 - .L_56)
.L_56:
        /*013c*/ 	.word	0x00000000
        /*0140*/ 	.short	0x0006
        /*0142*/ 	.short	0x002c
        /*0144*/ 	.byte	0x00, 0xf0, 0x11, 0x00


	//----- nvinfo : EIATTR_KPARAM_INFO
	.align		4
.L_57:
        /*0148*/ 	.byte	0x04, 0x17
        /*014a*/ 	.short	(.L_59 - .L_58)
.L_58:
        /*014c*/ 	.word	0x00000000
        /*0150*/ 	.short	0x0005
        /*0152*/ 	.short	0x0028
        /*0154*/ 	.byte	0x00, 0xf0, 0x11, 0x00


	//----- nvinfo : EIATTR_KPARAM_INFO
	.align		4
.L_59:
        /*0158*/ 	.byte	0x04, 0x17
        /*015a*/ 	.short	(.L_61 - .L_60)
.L_60:
        /*015c*/ 	.word	0x00000000
        /*0160*/ 	.short	0x0004
        /*0162*/ 	.short	0x0020
        /*0164*/ 	.byte	0x00, 0xf4, 0x21, 0x00


	//----- nvinfo : EIATTR_KPARAM_INFO
	.align		4
.L_61:
        /*0168*/ 	.byte	0x04, 0x17
        /*016a*/ 	.short	(.L_63 - .L_62)
.L_62:
        /*016c*/ 	.word	0x00000000
        /*0170*/ 	.short	0x0003
        /*0172*/ 	.short	0x0018
        /*0174*/ 	.byte	0x00, 0xf4, 0x21, 0x00


	//----- nvinfo : EIATTR_KPARAM_INFO
	.align		4
.L_63:
        /*0178*/ 	.byte	0x04, 0x17
        /*017a*/ 	.short	(.L_65 - .L_64)
.L_64:
        /*017c*/ 	.word	0x00000000
        /*0180*/ 	.short	0x0002
        /*0182*/ 	.short	0x0010
        /*0184*/ 	.byte	0x00, 0xf4, 0x21, 0x00


	//----- nvinfo : EIATTR_KPARAM_INFO
	.align		4
.L_65:
        /*0188*/ 	.byte	0x04, 0x17
        /*018a*/ 	.short	(.L_67 - .L_66)
.L_66:
        /*018c*/ 	.word	0x00000000
        /*0190*/ 	.short	0x0001
        /*0192*/ 	.short	0x0008
        /*0194*/ 	.byte	0x00, 0xf4, 0x21, 0x00


	//----- nvinfo : EIATTR_KPARAM_INFO
	.align		4
.L_67:
        /*0198*/ 	.byte	0x04, 0x17
        /*019a*/ 	.short	(.L_69 - .L_68)
.L_68:
        /*019c*/ 	.word	0x00000000
        /*01a0*/ 	.short	0x0000
        /*01a2*/ 	.short	0x0000
        /*01a4*/ 	.byte	0x00, 0xf4, 0x21, 0x00


	//----- nvinfo : EIATTR_AT_ENTRY_FRAGMENTS
	.align		4
.L_69:
        /*01a8*/ 	.byte	0x04, 0x4f
        /*01aa*/ 	.short	(.L_71 - .L_70)


	//   ....[0]....
.L_70:
        /*01ac*/ 	.word	0x00000004


	//----- nvinfo : EIATTR_RESERVED_SMEM_USED
	.align		4
.L_71:
        /*01b0*/ 	.byte	0x01, 0x41
	.zero		2


	//----- nvinfo : EIATTR_SPARSE_MMA_MASK
	.align		4
        /*01b4*/ 	.byte	0x03, 0x50
        /*01b6*/ 	.short	0x0000


	//----- nvinfo : EIATTR_TCGEN05_1CTA_USED
	.align		4
        /*01b8*/ 	.byte	0x01, 0x51
	.zero		2


	//----- nvinfo : EIATTR_MAXREG_COUNT
	.align		4
        /*01bc*/ 	.byte	0x03, 0x1b
        /*01be*/ 	.short	0x00ff


	//----- nvinfo : EIATTR_NUM_BARRIERS
	.align		4
        /*01c0*/ 	.byte	0x02, 0x4c
        /*01c2*/ 	.byte	0x01
	.zero		1


	//----- nvinfo : EIATTR_ANNOTATIONS
	.align		4
        /*01c4*/ 	.byte	0x04, 0x55
        /*01c6*/ 	.short	(.L_73 - .L_72)


	//   ....[0]....
.L_72:
        /*01c8*/ 	.word	0x00000001
        /*01cc*/ 	.byte	0x90, 0x3e, 0x00, 0x00, 0x01, 0x00, 0x00, 0x00, 0xe0, 0x43, 0x00, 0x00, 0x01, 0x00, 0x00, 0x00
        /*01dc*/ 	.byte	0x40, 0x44, 0x00, 0x00, 0x01, 0x00, 0x00, 0x00, 0xa0, 0x46, 0x00, 0x00, 0x01, 0x00, 0x00, 0x00
        /*01ec*/ 	.byte	0x80, 0x47, 0x00, 0x00, 0x01, 0x00, 0x00, 0x00, 0xf0, 0x47, 0x00, 0x00, 0x01, 0x00, 0x00, 0x00
        /*01fc*/ 	.byte	0x30, 0x48, 0x00, 0x00, 0x01, 0x00, 0x00, 0x00, 0x70, 0x73, 0x00, 0x00, 0x01, 0x00, 0x00, 0x00
        /*020c*/ 	.byte	0x80, 0x73, 0x00, 0x00, 0x01, 0x00, 0x00, 0x00, 0x90, 0x73, 0x00, 0x00, 0x01, 0x00, 0x00, 0x00
        /*021c*/ 	.byte	0xa0, 0x73, 0x00, 0x00, 0x01, 0x00, 0x00, 0x00, 0xc0, 0x73, 0x00, 0x00, 0x01, 0x00, 0x00, 0x00
        /*022c*/ 	.byte	0xe0, 0x73, 0x00, 0x00, 0x01, 0x00, 0x00, 0x00, 0x00, 0x74, 0x00, 0x00


	//----- nvinfo : EIATTR_INT_WARP_WIDE_INSTR_OFFSETS
	.align		4
.L_73:
        /*0238*/ 	.byte	0x04, 0x31
        /*023a*/ 	.short	(.L_75 - .L_74)


	//   ....[0]....
.L_74:
        /*023c*/ 	.word	0x00002cb0


	//   ....[1]....
        /*0240*/ 	.word	0x00002f50


	//   ....[2]....
        /*0244*/ 	.word	0x000043b0


	//   ....[3]....
        /*0248*/ 	.word	0x00004df0


	//   ....[4]....
        /*024c*/ 	.word	0x000078b0


	//   ....[5]....
        /*0250*/ 	.word	0x0000e640


	//   ....[6]....
        /*0254*/ 	.word	0x0000e690


	//----- nvinfo : EIATTR_COOP_GROUP_MASK_REGIDS
	.align		4
.L_75:
        /*0258*/ 	.byte	0x04, 0x29
        /*025a*/ 	.short	(.L_77 - .L_76)


	//   ....[0]....
.L_76:
        /*025c*/ 	.word	0xffffffff


	//   ....[1]....
        /*0260*/ 	.word	0xffffffff


	//   ....[2]....
        /*0264*/ 	.word	0xffffffff


	//   ....[3]....
        /*0268*/ 	.word	0xffffffff


	//----- nvinfo : EIATTR_COOP_GROUP_INSTR_OFFSETS
	.align		4
.L_77:
        /*026c*/ 	.byte	0x04, 0x28
        /*026e*/ 	.short	(.L_79 - .L_78)


	//   ....[0]....
.L_78:
        /*0270*/ 	.word	0x00000060


	//   ....[1]....
        /*0274*/ 	.word	0x00000320


	//   ....[2]....
        /*0278*/ 	.word	0x0000e4d0


	//   ....[3]....
        /*027c*/ 	.word	0x0000e740


	//----- nvinfo : EIATTR_VRC_CTA_INIT_COUNT
	.align		4
.L_79:
        /*0280*/ 	.byte	0x02, 0x4a
        /*0282*/ 	.byte	0x80
	.zero		1


	//----- nvinfo : EIATTR_MBARRIER_INSTR_OFFSETS
	.align		4
        /*0284*/ 	.byte	0x04, 0x39
        /*0286*/ 	.short	(.L_81 - .L_80)


	//   ....[0]....
.L_80:
        /*0288*/ 	.word	0x00003af0
        /*028c*/ 	.word	0x000000ff
        /*0290*/ 	.word	0x00000000
        /*0294*/ 	.short	0x0100
        /*0296*/ 	.byte	0x1a
	.zero		1


	//   ....[1]....
        /*0298*/ 	.word	0x00004a10
        /*029c*/ 	.word	0x000000ff
        /*02a0*/ 	.word	0x0000e008
        /*02a4*/ 	.short	0x0100
        /*02a6*/ 	.byte	0x1c
	.zero		1


	//   ....[2]....
        /*02a8*/ 	.word	0x00004f40
        /*02ac*/ 	.word	0x000000ff
        /*02b0*/ 	.word	0x0000a000
        /*02b4*/ 	.short	0x0100
        /*02b6*/ 	.byte	0x1c
	.zero		1


	//   ....[3]....
        /*02b8*/ 	.word	0x00005530
        /*02bc*/ 	.word	0x000000ff
        /*02c0*/ 	.word	0x0000a000
        /*02c4*/ 	.short	0x010a
        /*02c6*/ 	.byte	0x1c
	.zero		1


	//   ....[4]....
        /*02c8*/ 	.word	0x00005580
        /*02cc*/ 	.word	0x000000ff
        /*02d0*/ 	.word	0x0000a000
        /*02d4*/ 	.short	0x0108
        /*02d6*/ 	.byte	0x1c
	.zero		1


	//   ....[5]....
        /*02d8*/ 	.word	0x00007ae0
        /*02dc*/ 	.word	0x000000ff
        /*02e0*/ 	.word	0x0000e010
        /*02e4*/ 	.short	0x0100
        /*02e6*/ 	.byte	0x1c
	.zero		1


	//   ....[6]....
        /*02e8*/ 	.word	0x00007d00
        /*02ec*/ 	.word	0x000000ff
        /*02f0*/ 	.word	0x0000e010
        /*02f4*/ 	.short	0x010a
        /*02f6*/ 	.byte	0x1c
	.zero		1


	//   ....[7]....
        /*02f8*/ 	.word	0x00007d50
        /*02fc*/ 	.word	0x000000ff
        /*0300*/ 	.word	0x0000e010
        /*0304*/ 	.short	0x0108
        /*0306*/ 	.byte	0x1c
	.zero		1


	//   ....[8]....
        /*0308*/ 	.word	0x00007d70
        /*030c*/ 	.word	0x000000ff
        /*0310*/ 	.word	0x00000000
        /*0314*/ 	.short	0x010a
        /*0316*/ 	.byte	0x1a
	.zero		1


	//   ....[9]....
        /*0318*/ 	.word	0x00009be0
        /*031c*/ 	.word	0x000000ff
        /*0320*/ 	.word	0x00000000
        /*0324*/ 	.short	0x010a
        /*0326*/ 	.byte	0x1a
	.zero		1


	//   ....[10]....
        /*0328*/ 	.word	0x00009d40
        /*032c*/ 	.word	0x000000ff
        /*0330*/ 	.word	0x0000e000
        /*0334*/ 	.short	0x0108
        /*0336*/ 	.byte	0x1c
	.zero		1


	//   ....[11]....
        /*0338*/ 	.word	0x00009e00
        /*033c*/ 	.word	0x000000ff
        /*0340*/ 	.word	0x0000e008
        /*0344*/ 	.short	0x0108
        /*0346*/ 	.byte	0x1c
	.zero		1


	//   ....[12]....
        /*0348*/ 	.word	0x0000e760
        /*034c*/ 	.word	0x000000ff
        /*0350*/ 	.word	0x0000a000
        /*0354*/ 	.short	0x010a
        /*0356*/ 	.byte	0x1c
	.zero		1


	//   ....[13]....
        /*0358*/ 	.word	0x0000e790
        /*035c*/ 	.word	0x000000ff
        /*0360*/ 	.word	0x0000e010
        /*0364*/ 	.short	0x010a
        /*0366*/ 	.byte	0x1c
	.zero		1


	//   ....[14]....
        /*0368*/ 	.word	0x0000e7c0
        /*036c*/ 	.word	0x000000ff
        /*0370*/ 	.word	0x00000000
        /*0374*/ 	.short	0x010a
        /*0376*/ 	.byte	0x1a
	.zero		1


	//   ....[15]....
        /*0378*/ 	.word	0x0000e7f0
        /*037c*/ 	.word	0x000000ff
        /*0380*/ 	.word	0x00000000
        /*0384*/ 	.short	0x010a
        /*0386*/ 	.byte	0x1a
	.zero		1


	//----- nvinfo : EIATTR_NUM_MBARRIERS
	.align		4
.L_81:
        /*0388*/ 	.byte	0x03, 0x38
        /*038a*/ 	.short	0xffff


	//----- nvinfo : EIATTR_EXIT_INSTR_OFFSETS
	.align		4
        /*038c*/ 	.byte	0x04, 0x1c
        /*038e*/ 	.short	(.L_83 - .L_82)


	//   ....[0]....
.L_82:
        /*0390*/ 	.word	0x0000e750


	//----- nvinfo : EIATTR_REQNTID
	.align		4
.L_83:
        /*0394*/ 	.byte	0x04, 0x10
        /*0396*/ 	.short	(.L_85 - .L_84)
.L_84:
        /*0398*/ 	.word	0x00000080
        /*039c*/ 	.word	0x00000001
        /*03a0*/ 	.word	0x00000001


	//----- nvinfo : EIATTR_CRS_STACK_SIZE
	.align		4
.L_85:
        /*03a4*/ 	.byte	0x04, 0x1e
        /*03a6*/ 	.short	(.L_87 - .L_86)
.L_86:
        /*03a8*/ 	.word	0x00000000


	//----- nvinfo : EIATTR_CBANK_PARAM_SIZE
	.align		4
.L_87:
        /*03ac*/ 	.byte	0x03, 0x19
        /*03ae*/ 	.short	0x0088


	//----- nvinfo : EIATTR_PARAM_CBANK
	.align		4
        /*03b0*/ 	.byte	0x04, 0x0a
        /*03b2*/ 	.short	(.L_89 - .L_88)
	.align		4
.L_88:
        /*03b4*/ 	.word	index@(.nv.constant0.attn_fwd)
        /*03b8*/ 	.short	0x0380
        /*03ba*/ 	.short	0x0088


	//----- nvinfo : EIATTR_SW_WAR
	.align		4
.L_89:
        /*03bc*/ 	.byte	0x04, 0x36
        /*03be*/ 	.short	(.L_91 - .L_90)
.L_90:
        /*03c0*/ 	.word	0x00000008
.L_91:


//--------------------- .nv.compat                --------------------------
	.section	.nv.compat,"",@"SHT_CUDA_COMPAT_INFO"
	.align	4
        /*0000*/ 	.byte	0x02, 0x02, 0x02, 0x00, 0x02, 0x05, 0x05, 0x00, 0x02, 0x03, 0x00, 0x00, 0x02, 0x06, 0x01, 0x00


//--------------------- .nv.callgraph             --------------------------
	.section	.nv.callgraph,"",@"SHT_CUDA_CALLGRAPH"
	.align	4
	.sectionentsize	8
	.align		4
        /*0000*/ 	.word	0x00000000
	.align		4
        /*0004*/ 	.word	0xffffffff
	.align		4
        /*0008*/ 	.word	0x00000000
	.align		4
        /*000c*/ 	.word	0xfffffffe
	.align		4
        /*0010*/ 	.word	0x00000000
	.align		4
        /*0014*/ 	.word	0xfffffffd
	.align		4
        /*0018*/ 	.word	0x00000000
	.align		4
        /*001c*/ 	.word	0xfffffffc


//--------------------- .nv.constant4             --------------------------
	.section	.nv.constant4,"a",@progbits
	.align	8
	.align		8
.nv.constant4:
        /*0000*/ 	.dword	_$_str


//--------------------- .text.attn_fwd            --------------------------
	.section	.text.attn_fwd,"ax",@progbits
	.align	128
        .global         attn_fwd
        .type           attn_fwd,@function
        .size           attn_fwd,(.L_x_28 - attn_fwd)
        .other          attn_fwd,@"STO_CUDA_ENTRY STV_DEFAULT"
attn_fwd:
.text.attn_fwd:
[----:B------:R-:W0:Y:S01]  /*0000*/  LDC R1, c[0x0][0x37c] ;  /* 0x0000df00ff017b82 */ /* 0x000e220000000800 */
[----:B------:R-:W1:Y:S01]  /*0010*/  S2R R252, SR_TID.X ;  /* 0x0000000000fc7919 */ /* 0x000e620000002100 */
[----:B0-----:R-:W-:Y:S02]  /*0020*/  IADD3 R1, PT, PT, R1, -0x38, RZ ;  /* 0xffffffc801017810 */ /* 0x001fe40007ffe0ff */
[----:B-1----:R-:W-:-:S13]  /*0030*/  ISETP.GE.U32.AND P0, PT, R252, 0x20, PT ;  /* 0x00000020fc00780c */ /* 0x002fda0003f06070 */
[----:B------:R-:W-:Y:S05]  /*0040*/  @P0 BRA `(.L_x_0) ;  /* 0x0000000000b80947 */ /* 0x000fea0003800000 */
[----:B------:R-:W0:Y:S01]  /*0050*/  S2UR UR6, SR_CgaCtaId ;  /* 0x00000000000679c3 */ /* 0x000e220000008800 */
[----:B------:R-:W-:Y:S01]  /*0060*/  NOP ;  /* 0x0000000000007918 */ /* 0x000fe20000000000 */
[----:B------:R-:W-:Y:S02]  /*0070*/  UMOV UR4, 0x40 ;  /* 0x0000004000047882 */ /* 0x000fe40000000000 */
[----:B0-----:R-:W-:-:S09]  /*0080*/  ULEA UR4, UR6, UR4, 0x18 ;  /* 0x0000000406047291 */ /* 0x001fd2000f8ec0ff */
[----:B------:R-:W0:Y:S01]  /*0090*/  LDS.U8 R0, [UR4] ;  /* 0x00000004ff007984 */ /* 0x000e220008000000 */
[----:B------:R-:W-:Y:S02]  /*00a0*/  UMOV UR4, 0x400 ;  /* 0x0000040000047882 */ /* 0x000fe40000000000 */
[----:B------:R-:W-:Y:S01]  /*00b0*/  ULEA UR4, UR6, UR4, 0x18 ;  /* 0x0000000406047291 */ /* 0x000fe2000f8ec0ff */
[----:B0-----:R-:W-:-:S13]  /*00c0*/  ISETP.NE.AND P1, PT, R0, RZ, PT ;  /* 0x000000ff0000720c */ /* 0x001fda0003f25270 */
[----:B------:R-:W-:Y:S05]  /*00d0*/  @P1 BRA `(.L_x_1) ;  /* 0x00000000007c1947 */ /* 0x000fea0003800000 */
[----:B------:R-:W-:-:S13]  /*00e0*/  ELECT P1, URZ, PT ;  /* 0x0000000000ff782f */ /* 0x000fda0003820000 */
[----:B------:R-:W-:Y:S05]  /*00f0*/  @!P1 BRA `(.L_x_2) ;  /* 0x0000000000849947 */ /* 0x000fea0003800000 */
[----:B------:R-:W-:Y:S01]  /*0100*/  UMOV UR5, 0x8 ;  /* 0x0000000800057882 */ /* 0x000fe20000000000 */
[----:B------:R-:W-:Y:S01]  /*0110*/  HFMA2 R4, -RZ, RZ, 0, 5.9604644775390625e-08 ;  /* 0x00000001ff047431 */ /* 0x000fe200000001ff */
[----:B------:R-:W-:-:S03]  /*0120*/  MOV R5, 0xff ;  /* 0x000000ff00057802 */ /* 0x000fc60000000f00 */
[----:B------:R-:W-:Y:S04]  /*0130*/  DEPBAR.LE SB0, 0x36 ;  /* 0x00008d800000791a */ /* 0x000fe80000000000 */
[----:B------:R-:W0:Y:S02]  /*0140*/  UTCATOMSWS.FIND_AND_SET.ALIGN UP0, UR5, UR5 ;  /* 0x00000005000575e3 */ /* 0x000e240008000800 */
[----:B0-----:R-:W-:-:S04]  /*0150*/  PLOP3.LUT P1, PT, PT, PT, UP0, 0x80, 0x8 ;  /* 0x000000000008781c */ /* 0x001fc80003f2f008 */
[----:B------:R-:W-:-:S04]  /*0160*/  SEL R0, RZ, 0xffffffff, !P1 ;  /* 0xffffffffff007807 */ /* 0x000fc80004800000 */
[----:B------:R-:W-:Y:S02]  /*0170*/  ISETP.NE.AND P1, PT, R0, RZ, PT ;  /* 0x000000ff0000720c */ /* 0x000fe40003f25270 */
[----:B------:R-:W-:-:S11]  /*0180*/  MOV R0, UR5 ;  /* 0x0000000500007c02 */ /* 0x000fd60008000f00 */
[----:B------:R-:W-:Y:S05]  /*0190*/  @P1 BRA `(.L_x_3) ;  /* 0x0000000000241947 */ /* 0x000fea0003800000 */
.L_x_4:
[----:B------:R-:W-:Y:S05]  /*01a0*/  NANOSLEEP 0x64 ;  /* 0x000000640000795d */ /* 0x000fea0003800000 */
[----:B------:R-:W-:-:S05]  /*01b0*/  UMOV UR5, 0x8 ;  /* 0x0000000800057882 */ /* 0x000fca0000000000 */
[----:B------:R-:W-:Y:S04]  /*01c0*/  DEPBAR.LE SB0, 0x36 ;  /* 0x00008d800000791a */ /* 0x000fe80000000000 */
[----:B------:R-:W0:Y:S02]  /*01d0*/  UTCATOMSWS.FIND_AND_SET.ALIGN UP0, UR5, UR5 ;  /* 0x00000005000575e3 */ /* 0x000e240008000800 */
[----:B0-----:R-:W-:-:S04]  /*01e0*/  PLOP3.LUT P1, PT, PT, PT, UP0, 0x80, 0x8 ;  /* 0x000000000008781c */ /* 0x001fc80003f2f008 */
[----:B------:R-:W-:-:S04]  /*01f0*/  SEL R0, RZ, 0xffffffff, !P1 ;  /* 0xffffffffff007807 */ /* 0x000fc80004800000 */
[----:B------:R-:W-:Y:S02]  /*0200*/  ISETP.NE.AND P1, PT, R0, RZ, PT ;  /* 0x000000ff0000720c */ /* 0x000fe40003f25270 */
[----:B------:R-:W-:-:S11]  /*0210*/  MOV R0, UR5 ;  /* 0x0000000500007c02 */ /* 0x000fd60008000f00 */
[----:B------:R-:W-:Y:S05]  /*0220*/  @!P1 BRA `(.L_x_4) ;  /* 0xfffffffc00dc9947 */ /* 0x000fea000383ffff */
.L_x_3:
[----:B------:R-:W-:Y:S01]  /*0230*/  IADD3 R3, PT, PT, R0, 0x10, RZ ;  /* 0x0000001000037810 */ /* 0x000fe20007ffe0ff */
[----:B------:R-:W-:Y:S01]  /*0240*/  UMOV UR5, 0x50 ;  /* 0x0000005000057882 */ /* 0x000fe20000000000 */
[----:B------:R-:W-:Y:S01]  /*0250*/  SHF.L.U32 R2, R5, R0, RZ ;  /* 0x0000000005027219 */ /* 0x000fe200000006ff */
[----:B------:R-:W-:Y:S01]  /*0260*/  ULEA UR5, UR6, UR5, 0x18 ;  /* 0x0000000506057291 */ /* 0x000fe2000f8ec0ff */
[----:B------:R-:W-:Y:S02]  /*0270*/  SHF.L.U32 R3, R4, R3, RZ ;  /* 0x0000000304037219 */ /* 0x000fe400000006ff */
[----:B------:R-:W-:Y:S02]  /*0280*/  SHF.L.U32 R0, R0, 0x5, RZ ;  /* 0x0000000500007819 */ /* 0x000fe400000006ff */
[----:B------:R-:W-:-:S05]  /*0290*/  LOP3.LUT R2, R3, R2, RZ, 0xfc, !PT ;  /* 0x0000000203027212 */ /* 0x000fca00078efcff */
[----:B------:R0:W-:Y:S04]  /*02a0*/  ATOMS.OR RZ, [UR5], R2 ;  /* 0x00000002ffff798c */ /* 0x0001e8000b000005 */
[----:B------:R0:W-:Y:S01]  /*02b0*/  STS [UR4], R0 ;  /* 0x00000000ff007988 */ /* 0x0001e20008000804 */
[----:B------:R-:W-:Y:S05]  /*02c0*/  BRA `(.L_x_2) ;  /* 0x0000000000107947 */ /* 0x000fea0003800000 */
.L_x_1:
[----:B------:R-:W-:Y:S02]  /*02d0*/  MOV R0, 0xffffffff ;  /* 0xffffffff00007802 */ /* 0x000fe40000000f00 */
[----:B------:R-:W-:-:S03]  /*02e0*/  MOV R2, 0x310 ;  /* 0x0000031000027802 */ /* 0x000fc60000000f00 */
[----:B------:R0:W-:Y:S04]  /*02f0*/  STS [UR4], R0 ;  /* 0x00000000ff007988 */ /* 0x0001e80008000804 */
[----:B0-----:R-:W-:Y:S05]  /*0300*/  CALL.REL.NOINC `($__internal_1_$__cuda_sm10x_tcgen05_guardrail_trap_phase_invalid_during_alloc) ;  /* 0x000000e400507944 */ /* 0x001fea0003c00000 */
.L_x_2:
[----:B------:R-:W-:Y:S05]  /*0310*/  WARPSYNC.ALL ;  /* 0x0000000000007948 */ /* 0x000fea0003800000 */
[----:B------:R-:W-:Y:S01]  /*0320*/  NOP ;  /* 0x0000000000007918 */ /* 0x000fe20000000000 */
.L_x_0:
[----:B------:R-:W1:Y:S01]  /*0330*/  S2UR UR8, SR_CgaCtaId ;  /* 0x00000000000879c3 */ /* 0x000e620000008800 */
[----:B------:R-:W2:Y:S01]  /*0340*/  S2R R3, SR_CTAID.X ;  /* 0x0000000000037919 */ /* 0x000ea20000002500 */
[----:B------:R-:W3:Y:S01]  /*0350*/  LDCU.64 UR4, c[0x0][0x3b0] ;  /* 0x00007600ff0477ac */ /* 0x000ee20008000a00 */
[----:B------:R-:W-:Y:S01]  /*0360*/  LOP3.LUT R248, R252, 0x7f, RZ, 0xc0, !PT ;  /* 0x0000007ffcf87812 */ /* 0x000fe200078ec0ff */
[----:B------:R-:W-:Y:S01]  /*0370*/  UMOV UR28, 0x400 ;  /* 0x00000400001c7882 */ /* 0x000fe20000000000 */
[----:B------:R-:W4:Y:S03]  /*0380*/  LDCU.64 UR6, c[0x0][0x3b0] ;  /* 0x00007600ff0677ac */ /* 0x000f260008000a00 */
[----:B------:R-:W3:Y:S01]  /*0390*/  S2UR UR29, SR_CTAID.Y ;  /* 0x00000000001d79c3 */ /* 0x000ee20000002600 */
[----:B------:R-:W0:Y:S07]  /*03a0*/  LDCU.64 UR32, c[0x0][0x358] ;  /* 0x00006b00ff2077ac */ /* 0x000e2e0008000a00 */
[----:B------:R-:W0:Y:S01]  /*03b0*/  LDC.64 R6, c[0x0][0x380] ;  /* 0x0000e000ff067b82 */ /* 0x000e220000000a00 */
[----:B-1----:R-:W-:-:S07]  /*03c0*/  ULEA UR28, UR8, UR28, 0x18 ;  /* 0x0000001c081c7291 */ /* 0x002fce000f8ec0ff */
[----:B------:R-:W-:Y:S08]  /*03d0*/  BAR.SYNC.DEFER_BLOCKING 0x0 ;  /* 0x0000000000007b1d */ /* 0x000ff00000010000 */
[----:B------:R-:W1:Y:S01]  /*03e0*/  LDC.64 R246, c[0x0][0x380] ;  /* 0x0000e000fff67b82 */ /* 0x000e620000000a00 */
[----:B---3--:R-:W-:Y:S01]  /*03f0*/  UIMAD UR4, UR29, UR4, URZ ;  /* 0x000000041d0472a4 */ /* 0x008fe2000f8e02ff */
[----:B--2---:R-:W-:Y:S01]  /*0400*/  LEA R250, R3, R248, 0x7 ;  /* 0x000000f803fa7211 */ /* 0x004fe200078e38ff */
[----:B----4-:R-:W-:-:S02]  /*0410*/  UIMAD UR6, UR29, UR6, URZ ;  /* 0x000000061d0672a4 */ /* 0x010fc4000f8e02ff */
[----:B------:R-:W-:Y:S02]  /*0420*/  USHF.L.U32 UR9, UR4, 0x1, URZ ;  /* 0x0000000104097899 */ /* 0x000fe400080006ff */
[C---:B0-----:R-:W-:Y:S01]  /*0430*/  IMAD R0, R250.reuse, UR5, RZ ;  /* 0x00000005fa007c24 */ /* 0x041fe2000f8e02ff */
[----:B------:R-:W0:Y:S01]  /*0440*/  LDC R38, c[0x0][0x3b8] ;  /* 0x0000ee00ff267b82 */ /* 0x000e220000000800 */
[----:B------:R-:W-:Y:S01]  /*0450*/  IMAD R4, R250, UR7, RZ ;  /* 0x00000007fa047c24 */ /* 0x000fe2000f8e02ff */
[----:B------:R-:W-:Y:S02]  /*0460*/  UIMAD.WIDE UR4, UR4, 0x2, URZ ;  /* 0x00000002040478a5 */ /* 0x000fe4000f8e02ff */
[C---:B------:R-:W-:Y:S01]  /*0470*/  SHF.L.U32 R3, R0.reuse, 0x1, RZ ;  /* 0x0000000100037819 */ /* 0x040fe200000006ff */
[----:B------:R-:W-:Y:S01]  /*0480*/  IMAD.HI R0, R0, 0x2, RZ ;  /* 0x0000000200007827 */ /* 0x000fe200078e02ff */
[----:B------:R-:W-:Y:S01]  /*0490*/  USHF.L.U32 UR7, UR6, 0x1, URZ ;  /* 0x0000000106077899 */ /* 0x000fe200080006ff */
[----:B------:R-:W-:-:S02]  /*04a0*/  SHF.L.U32 R5, R4, 0x1, RZ ;  /* 0x0000000104057819 */ /* 0x000fc400000006ff */
[----:B------:R-:W-:Y:S01]  /*04b0*/  IADD3 R2, P2, P1, R3, UR9, R6 ;  /* 0x0000000903027c10 */ /* 0x000fe2000f95e006 */
[----:B------:R-:W2:Y:S01]  /*04c0*/  LDS R249, [UR28] ;  /* 0x0000001cfff97984 */ /* 0x000ea20008000800 */
[----:B------:R-:W-:Y:S02]  /*04d0*/  IMAD.HI R54, R4, 0x2, RZ ;  /* 0x0000000204367827 */ /* 0x000fe400078e02ff */
[----:B------:R-:W-:Y:S01]  /*04e0*/  IADD3.X R3, PT, PT, R0, UR5, R7, P2, P1 ;  /* 0x0000000500037c10 */ /* 0x000fe200097e2407 */
[----:B------:R-:W-:Y:S01]  /*04f0*/  BAR.SYNC.DEFER_BLOCKING 0x0 ;  /* 0x0000000000007b1d */ /* 0x000fe20000010000 */
[----:B------:R-:W-:Y:S01]  /*0500*/  UIMAD.WIDE UR4, UR6, 0x2, URZ ;  /* 0x00000002060478a5 */ /* 0x000fe2000f8e02ff */
[----:B-1----:R-:W-:Y:S01]  /*0510*/  IADD3 R246, P1, P2, R5, UR7, R246 ;  /* 0x0000000705f67c10 */ /* 0x002fe2000fa3e0f6 */
[----:B0-----:R-:W-:-:S04]  /*0520*/  IMAD R5, R38, 0xf0, RZ ;  /* 0x000000f026057824 */ /* 0x001fc800078e02ff */
[----:B------:R-:W-:Y:S01]  /*0530*/  IADD3.X R54, PT, PT, R54, UR5, R247, P1, P2 ;  /* 0x0000000536367c10 */ /* 0x000fe20008fe44f7 */
[C---:B------:R-:W-:Y:S02]  /*0540*/  IMAD R7, R38.reuse, 0xf2, RZ ;  /* 0x000000f226077824 */ /* 0x040fe400078e02ff */
[C---:B------:R-:W-:Y:S01]  /*0550*/  IMAD R11, R38.reuse, 0xf6, RZ ;  /* 0x000000f6260b7824 */ /* 0x040fe200078e02ff */
[-C--:B------:R-:W-:Y:S01]  /*0560*/  IADD3 RZ, P2, PT, R5, R246.reuse, RZ ;  /* 0x000000f605ff7210 */ /* 0x080fe20007f5e0ff */
[C---:B------:R-:W-:Y:S01]  /*0570*/  IMAD R9, R38.reuse, 0xf4, RZ ;  /* 0x000000f426097824 */ /* 0x040fe200078e02ff */
[C---:B------:R-:W-:Y:S01]  /*0580*/  SHF.L.U32 R5, R38.reuse, 0x4, RZ ;  /* 0x0000000426057819 */ /* 0x040fe200000006ff */
[C---:B------:R-:W-:Y:S01]  /*0590*/  IMAD R15, R38.reuse, 0x50, RZ ;  /* 0x00000050260f7824 */ /* 0x040fe200078e02ff */
[CC--:B------:R-:W-:Y:S01]  /*05a0*/  LEA R4, P5, R38.reuse, R246.reuse, 0x5 ;  /* 0x000000f626047211 */ /* 0x0c0fe200078a28ff */
[C---:B------:R-:W-:Y:S01]  /*05b0*/  IMAD R72, R38.reuse, 0x48, RZ ;  /* 0x0000004826487824 */ /* 0x040fe200078e02ff */
[----:B------:R0:W5:Y:S01]  /*05c0*/  LDG.E.U16 R0, desc[UR32][R2.64] ;  /* 0x0000002002007981 */ /* 0x000162000c1e1500 */
[-C--:B------:R-:W-:Y:S01]  /*05d0*/  IADD3 RZ, P6, PT, R7, R246.reuse, RZ ;  /* 0x000000f607ff7210 */ /* 0x080fe20007fde0ff */
[C---:B------:R-:W-:Y:S01]  /*05e0*/  IMAD R13, R38.reuse, 0xa0, RZ ;  /* 0x000000a0260d7824 */ /* 0x040fe200078e02ff */
[-C--:B------:R-:W-:Y:S01]  /*05f0*/  IADD3 RZ, P3, PT, R11, R246.reuse, RZ ;  /* 0x000000f60bff7210 */ /* 0x080fe20007f7e0ff */
[C---:B------:R-:W-:Y:S01]  /*0600*/  IMAD R11, R38.reuse, 0x90, RZ ;  /* 0x00000090260b7824 */ /* 0x040fe200078e02ff */
[C---:B------:R-:W-:Y:S01]  /*0610*/  SHF.L.U32 R7, R38.reuse, 0x5, RZ ;  /* 0x0000000526077819 */ /* 0x040fe200000006ff */
[C---:B------:R-:W-:Y:S01]  /*0620*/  IMAD R45, R38.reuse, 0x28, RZ ;  /* 0x00000028262d7824 */ /* 0x040fe200078e02ff */
[----:B------:R-:W-:Y:S01]  /*0630*/  IADD3 RZ, P1, PT, R9, R246, RZ ;  /* 0x000000f609ff7210 */ /* 0x000fe20007f3e0ff */
[C---:B------:R-:W-:Y:S01]  /*0640*/  IMAD R17, R38.reuse, 0xb0, RZ ;  /* 0x000000b026117824 */ /* 0x040fe200078e02ff */
[----:B------:R-:W-:Y:S01]  /*0650*/  LEA.HI.X.SX32 R5, R5, R54, 0x1, P5 ;  /* 0x0000003605057211 */ /* 0x000fe200028f0eff */
[C---:B------:R-:W-:Y:S01]  /*0660*/  IMAD R21, R38.reuse, 0x30, RZ ;  /* 0x0000003026157824 */ /* 0x040fe200078e02ff */
[C---:B0-----:R-:W-:Y:S01]  /*0670*/  SHF.L.U32 R3, R38.reuse, 0x3, RZ ;  /* 0x0000000326037819 */ /* 0x041fe200000006ff */
[C---:B------:R-:W-:Y:S01]  /*0680*/  IMAD R128, R38.reuse, 0x58, RZ ;  /* 0x0000005826807824 */ /* 0x040fe200078e02ff */
[C---:B------:R-:W-:Y:S01]  /*0690*/  LEA R2, P4, R38.reuse, R246, 0x4 ;  /* 0x000000f626027211 */ /* 0x040fe200078820ff */
[C---:B------:R-:W-:Y:S01]  /*06a0*/  IMAD R23, R38.reuse, 0x60, RZ ;  /* 0x0000006026177824 */ /* 0x040fe200078e02ff */
[C---:B------:R-:W-:Y:S01]  /*06b0*/  SHF.L.U32 R9, R38.reuse, 0x6, RZ ;  /* 0x0000000626097819 */ /* 0x040fe200000006ff */
[C---:B------:R-:W-:Y:S01]  /*06c0*/  IMAD R126, R38.reuse, 0x18, RZ ;  /* 0x00000018267e7824 */ /* 0x040fe200078e02ff */
[----:B------:R-:W-:Y:S01]  /*06d0*/  LEA.HI.X.SX32 R3, R3, R54, 0x1, P4 ;  /* 0x0000003603037211 */ /* 0x000fe200020f0eff */
[C---:B------:R-:W-:Y:S01]  /*06e0*/  IMAD R25, R38.reuse, 0xc0, RZ ;  /* 0x000000c026197824 */ /* 0x040fe200078e02ff */
[CC--:B------:R-:W-:Y:S01]  /*06f0*/  LEA R6, P4, R38.reuse, R246.reuse, 0x6 ;  /* 0x000000f626067211 */ /* 0x0c0fe200078830ff */
[C---:B------:R-:W-:Y:S01]  /*0700*/  IMAD R27, R38.reuse, 0xd0, RZ ;  /* 0x000000d0261b7824 */ /* 0x040fe200078e02ff */
[C---:B------:R-:W-:Y:S01]  /*0710*/  LEA R8, P5, R38.reuse, R246, 0x7 ;  /* 0x000000f626087211 */ /* 0x040fe200078a38ff */
[C---:B------:R-:W-:Y:S01]  /*0720*/  IMAD R29, R38.reuse, 0x38, RZ ;  /* 0x00000038261d7824 */ /* 0x040fe200078e02ff */
[----:B------:R-:W-:Y:S01]  /*0730*/  LEA.HI.X.SX32 R7, R7, R54, 0x1, P4 ;  /* 0x0000003607077211 */ /* 0x000fe200020f0eff */
[C---:B------:R-:W-:Y:S01]  /*0740*/  IMAD R76, R38.reuse, 0x68, RZ ;  /* 0x00000068264c7824 */ /* 0x040fe200078e02ff */
[----:B------:R-:W-:Y:S01]  /*0750*/  IADD3 R10, P4, PT, R11, R246, RZ ;  /* 0x000000f60b0a7210 */ /* 0x000fe20007f9e0ff */
[C---:B------:R-:W-:Y:S01]  /*0760*/  IMAD R31, R38.reuse, 0x70, RZ ;  /* 0x00000070261f7824 */ /* 0x040fe200078e02ff */
[----:B------:R-:W-:Y:S01]  /*0770*/  LEA.HI.X.SX32 R9, R9, R54, 0x1, P5 ;  /* 0x0000003609097211 */ /* 0x000fe200028f0eff */
[C---:B------:R-:W-:Y:S01]  /*0780*/  IMAD R161, R38.reuse, 0x1c, RZ ;  /* 0x0000001c26a17824 */ /* 0x040fe200078e02ff */
[----:B------:R-:W-:Y:S01]  /*0790*/  IADD3 R12, P5, PT, R15, R246, RZ ;  /* 0x000000f60f0c7210 */ /* 0x000fe20007fbe0ff */
[----:B------:R-:W-:Y:S01]  /*07a0*/  IMAD R247, R38, 0xe0, RZ ;  /* 0x000000e026f77824 */ /* 0x000fe200078e02ff */
[----:B------:R-:W-:Y:S01]  /*07b0*/  LEA.HI.X.SX32 R11, R72, R54, 0x1, P4 ;  /* 0x00000036480b7211 */ /* 0x000fe200020f0eff */
[C---:B------:R-:W-:Y:S01]  /*07c0*/  IMAD R39, R38.reuse, 0x82, RZ ;  /* 0x0000008226277824 */ /* 0x040fe200078e02ff */
[----:B------:R-:W-:Y:S01]  /*07d0*/  IADD3 R14, P4, PT, R13, R246, RZ ;  /* 0x000000f60d0e7210 */ /* 0x000fe20007f9e0ff */
        /* <DEDUP_REMOVED lines=35> */
[C---:B------:R-:W-:Y:S01]  /*0a10*/  LEA R33, R38.reuse, R38, 0x6 ;  /* 0x0000002626217211 */ /* 0x040fe200078e30ff */
[C---:B------:R-:W-:Y:S01]  /*0a20*/  IMAD R93, R38.reuse, 0x62, RZ ;  /* 0x00000062265d7824 */ /* 0x040fe200078e02ff */
[----:B------:R-:W-:Y:S01]  /*0a30*/  IADD3 R32, P5, PT, R39, R246, RZ ;  /* 0x000000f627207210 */ /* 0x000fe20007fbe0ff */
[C---:B------:R-:W-:Y:S01]  /*0a40*/  IMAD R83, R38.reuse, 0x42, RZ ;  /* 0x0000004226537824 */ /* 0x040fe200078e02ff */
[----:B------:R-:W-:Y:S01]  /*0a50*/  LEA.HI.X.SX32 R31, R31, R54, 0x1, P4 ;  /* 0x000000361f1f7211 */ /* 0x000fe200020f0eff */
[----:B------:R-:W-:Y:S01]  /*0a60*/  IMAD R89, R38, 0x52, RZ ;  /* 0x0000005226597824 */ /* 0x000fe200078e02ff */
[----:B------:R-:W-:Y:S01]  /*0a70*/  IADD3 R34, P4, PT, R34, R246, RZ ;  /* 0x000000f622227210 */ /* 0x000fe20007f9e0ff */
[C---:B------:R-:W-:Y:S01]  /*0a80*/  IMAD R63, R38.reuse, 0x31, RZ ;  /* 0x00000031263f7824 */ /* 0x040fe200078e02ff */
[----:B------:R-:W-:Y:S01]  /*0a90*/  LEA.HI.X.SX32 R33, R33, R54, 0x1, P5 ;  /* 0x0000003621217211 */ /* 0x000fe200028f0eff */
[----:B------:R-:W-:Y:S01]  /*0aa0*/  IMAD R71, R38, 0xa, RZ ;  /* 0x0000000a26477824 */ /* 0x000fe200078e02ff */
[----:B------:R-:W-:Y:S01]  /*0ab0*/  IADD3 R36, P5, PT, R36, R246, RZ ;  /* 0x000000f624247210 */ /* 0x000fe20007fbe0ff */
[----:B------:R-:W-:Y:S01]  /*0ac0*/  IMAD R61, R38, 0x29, RZ ;  /* 0x00000029263d7824 */ /* 0x000fe200078e02ff */
[----:B------:R-:W-:Y:S01]  /*0ad0*/  LEA.HI.X.SX32 R39, R130, R54, 0x1, P2 ;  /* 0x0000003682277211 */ /* 0x000fe200010f0eff */
[----:B------:R-:W-:Y:S01]  /*0ae0*/  IMAD R97, R38, 0x72, RZ ;  /* 0x0000007226617824 */ /* 0x000fe200078e02ff */
        /* <DEDUP_REMOVED lines=15> */
[C---:B------:R-:W-:Y:S01]  /*0be0*/  IMAD R88, R38.reuse, 0xa4, RZ ;  /* 0x000000a426587824 */ /* 0x040fe200078e02ff */
[----:B------:R-:W-:Y:S01]  /*0bf0*/  IADD3 R48, P4, PT, R45, R246, RZ ;  /* 0x000000f62d307210 */ /* 0x000fe20007f9e0ff */
[C---:B------:R-:W-:Y:S01]  /*0c00*/  IMAD R87, R38.reuse, 0xc4, RZ ;  /* 0x000000c426577824 */ /* 0x040fe200078e02ff */
[-C--:B------:R-:W-:Y:S01]  /*0c10*/  LEA.HI.X.SX32 R45, R47, R54.reuse, 0x1, P5 ;  /* 0x000000362f2d7211 */ /* 0x080fe200028f0eff */
[C---:B------:R-:W-:Y:S01]  /*0c20*/  IMAD R176, R38.reuse, 0x4a, RZ ;  /* 0x0000004a26b07824 */ /* 0x040fe200078e02ff */
[-C--:B------:R-:W-:Y:S01]  /*0c30*/  LEA.HI.X.SX32 R47, R55, R54.reuse, 0x1, P2 ;  /* 0x00000036372f7211 */ /* 0x080fe200010f0eff */
[C---:B------:R-:W-:Y:S01]  /*0c40*/  IMAD R94, R38.reuse, 0xd4, RZ ;  /* 0x000000d4265e7824 */ /* 0x040fe200078e02ff */
[----:B------:R-:W-:Y:S01]  /*0c50*/  LEA.HI.X.SX32 R55, R67, R54, 0x1, P6 ;  /* 0x0000003643377211 */ /* 0x000fe200030f0eff */
[C---:B------:R-:W-:Y:S01]  /*0c60*/  IMAD R91, R38.reuse, 0xe4, RZ ;  /* 0x000000e4265b7824 */ /* 0x040fe200078e02ff */
[----:B------:R-:W-:Y:S01]  /*0c70*/  IADD3 R56, P6, PT, R111, R246, RZ ;  /* 0x000000f66f387210 */ /* 0x000fe20007fde0ff */
[C---:B------:R-:W-:Y:S01]  /*0c80*/  IMAD R79, R38.reuse, 0xd, RZ ;  /* 0x0000000d264f7824 */ /* 0x040fe200078e02ff */
[C---:B------:R-:W-:Y:S01]  /*0c90*/  LEA R51, R38.reuse, R38, 0x3 ;  /* 0x0000002626337211 */ /* 0x040fe200078e18ff */
[C---:B------:R-:W-:Y:S01]  /*0ca0*/  IMAD R95, R38.reuse, 0x96, RZ ;  /* 0x00000096265f7824 */ /* 0x040fe200078e02ff */
[----:B------:R-:W-:Y:S01]  /*0cb0*/  IADD3 R50, P5, PT, R75, R246, RZ ;  /* 0x000000f64b327210 */ /* 0x000fe20007fbe0ff */
[C---:B------:R-:W-:Y:S01]  /*0cc0*/  IMAD R182, R38.reuse, 0x6a, RZ ;  /* 0x0000006a26b67824 */ /* 0x040fe200078e02ff */
[C---:B------:R-:W-:Y:S01]  /*0cd0*/  LEA R53, R38.reuse, R38, 0x4 ;  /* 0x0000002626357211 */ /* 0x040fe200078e20ff */
        /* <DEDUP_REMOVED lines=17> */
[C---:B------:R-:W-:Y:S01]  /*0df0*/  SHF.L.U32 R85, R38.reuse, 0x1, RZ ;  /* 0x0000000126557819 */ /* 0x040fe200000006ff */
        /* <DEDUP_REMOVED lines=23> */
[C---:B------:R-:W-:Y:S01]  /*0f70*/  LEA.HI.X.SX32 R67, R38.reuse, R54, 0x1, P2 ;  /* 0x0000003626437211 */ /* 0x040fe200010f0eff */
[----:B------:R-:W-:Y:S01]  /*0f80*/  IMAD R163, R38, 0x26, RZ ;  /* 0x0000002626a37824 */ /* 0x000fe200078e02ff */
[----:B------:R-:W-:Y:S01]  /*0f90*/  IADD3 R72, P2, PT, R72, R246, RZ ;  /* 0x000000f648487210 */ /* 0x000fe20007f5e0ff */
[C---:B------:R-:W-:Y:S01]  /*0fa0*/  IMAD R157, R38.reuse, 0x54, RZ ;  /* 0x00000054269d7824 */ /* 0x040fe200078e02ff */
[----:B------:R-:W-:Y:S01]  /*0fb0*/  LEA.HI.X.SX32 R75, R75, R54, 0x1, P6 ;  /* 0x000000364b4b7211 */ /* 0x000fe200030f0eff */
[C---:B------:R-:W-:Y:S01]  /*0fc0*/  IMAD R135, R38.reuse, 0xb, RZ ;  /* 0x0000000b26877824 */ /* 0x040fe200078e02ff */
[----:B------:R-:W-:Y:S01]  /*0fd0*/  IADD3 R80, P6, PT, R77, R246, RZ ;  /* 0x000000f64d507210 */ /* 0x000fe20007fde0ff */
[C---:B------:R-:W-:Y:S01]  /*0fe0*/  IMAD R173, R38.reuse, 0x36, RZ ;  /* 0x0000003626ad7824 */ /* 0x040fe200078e02ff */
[----:B------:R-:W-:Y:S01]  /*0ff0*/  LEA.HI.X.SX32 R71, R71, R54, 0x1, P5 ;  /* 0x0000003647477211 */ /* 0x000fe200028f0eff */
[----:B------:R-:W-:Y:S01]  /*1000*/  IMAD R137, R38, 0x13, RZ ;  /* 0x0000001326897824 */ /* 0x000fe200078e02ff */
[----:B------:R-:W-:Y:S01]  /*1010*/  IADD3 R76, P5, PT, R76, R246, RZ ;  /* 0x000000f64c4c7210 */ /* 0x000fe20007fbe0ff */
[C---:B------:R-:W-:Y:S01]  /*1020*/  IMAD R211, R38.reuse, 0x46, RZ ;  /* 0x0000004626d37824 */ /* 0x040fe200078e02ff */
[-C--:B------:R-:W-:Y:S01]  /*1030*/  LEA.HI.X.SX32 R49, R49, R54.reuse, 0x1, P4 ;  /* 0x0000003631317211 */ /* 0x080fe200020f0eff */
[C---:B------:R-:W-:Y:S01]  /*1040*/  IMAD R217, R38.reuse, 0x56, RZ ;  /* 0x0000005626d97824 */ /* 0x040fe200078e02ff */
[----:B------:R-:W-:Y:S01]  /*1050*/  LEA.HI.X.SX32 R73, R73, R54, 0x1, P2 ;  /* 0x0000003649497211 */ /* 0x000fe200010f0eff */
[C---:B------:R-:W-:Y:S01]  /*1060*/  IMAD R114, R38.reuse, 0xa6, RZ ;  /* 0x000000a626727824 */ /* 0x040fe200078e02ff */
[CC--:B------:R-:W-:Y:S01]  /*1070*/  IADD3 R78, P4, PT, R81.reuse, R246.reuse, RZ ;  /* 0x000000f6514e7210 */ /* 0x0c0fe20007f9e0ff */
        /* <DEDUP_REMOVED lines=14> */
[----:B------:R-:W-:Y:S01]  /*1160*/  IMAD R127, R38, 0xc, RZ ;  /* 0x0000000c267f7824 */ /* 0x000fe200078e02ff */
        /* <DEDUP_REMOVED lines=10> */
[----:B------:R-:W-:Y:S01]  /*1210*/  LEA.HI.X.SX32 R79, R79, R54, 0x1, P4 ;  /* 0x000000364f4f7211 */ /* 0x000fe200020f0eff */
[C---:B------:R-:W-:Y:S01]  /*1220*/  IMAD R154, R38.reuse, 0x98, RZ ;  /* 0x00000098269a7824 */ /* 0x040fe200078e02ff */
[-C--:B------:R-:W-:Y:S01]  /*1230*/  IADD3 R100, P2, PT, R95, R246.reuse, RZ ;  /* 0x000000f65f647210 */ /* 0x080fe20007f5e0ff */
[C---:B------:R-:W-:Y:S01]  /*1240*/  IMAD R156, R38.reuse, 0xa8, RZ ;  /* 0x000000a8269c7824 */ /* 0x040fe200078e02ff */
[C---:B------:R-:W-:Y:S01]  /*1250*/  LEA R84, P4, R38.reuse, R246, 0x2 ;  /* 0x000000f626547211 */ /* 0x040fe200078810ff */
        /* <DEDUP_REMOVED lines=51> */
[-C--:B------:R-:W-:Y:S01]  /*1590*/  LEA.HI.X.SX32 R125, R125, R54.reuse, 0x1, P4 ;  /* 0x000000367d7d7211 */ /* 0x080fe200020f0eff */
[----:B------:R-:W-:Y:S01]  /*15a0*/  IMAD R225, R38, 0x6e, RZ ;  /* 0x0000006e26e17824 */ /* 0x000fe200078e02ff */
[----:B------:R-:W-:Y:S01]  /*15b0*/  LEA.HI.X.SX32 R107, R184, R54, 0x1, P1 ;  /* 0x00000036b86b7211 */ /* 0x000fe200008f0eff */
[C---:B------:R-:W-:Y:S01]  /*15c0*/  IMAD R228, R38.reuse, 0xec, RZ ;  /* 0x000000ec26e47824 */ /* 0x040fe200078e02ff */
[-C--:B------:R-:W-:Y:S01]  /*15d0*/  IADD3 R136, P4, PT, R163, R246.reuse, RZ ;  /* 0x000000f6a3887210 */ /* 0x080fe20007f9e0ff */
        /* <DEDUP_REMOVED lines=24> */
[----:B------:R-:W0:Y:S01]  /*1760*/  LDCU.64 UR4, c[0x0][0x3b0] ;  /* 0x00007600ff0477ac */ /* 0x000e220008000a00 */
[----:B------:R-:W-:Y:S01]  /*1770*/  IADD3 R146, P3, PT, R120, R246, RZ ;  /* 0x000000f678927210 */ /* 0x000fe20007f7e0ff */
[C---:B------:R-:W-:Y:S01]  /*1780*/  IMAD R191, R38.reuse, 0x4d, RZ ;  /* 0x0000004d26bf7824 */ /* 0x040fe200078e02ff */
[-C--:B------:R-:W-:Y:S01]  /*1790*/  LEA.HI.X.SX32 R143, R143, R54.reuse, 0x1, P4 ;  /* 0x000000368f8f7211 */ /* 0x080fe200020f0eff */
[C---:B------:R-:W-:Y:S01]  /*17a0*/  IMAD R251, R38.reuse, 0xea, RZ ;  /* 0x000000ea26fb7824 */ /* 0x040fe200078e02ff */
[-C--:B------:R-:W-:Y:S01]  /*17b0*/  LEA.HI.X.SX32 R101, R101, R54.reuse, 0x1, P2 ;  /* 0x0000003665657211 */ /* 0x080fe200010f0eff */
[----:B------:R-:W5:Y:S01]  /*17c0*/  LDG.E.U16 R6, desc[UR32][R6.64] ;  /* 0x0000002006067981 */ /* 0x000f62000c1e1500 */
[----:B------:R-:W-:Y:S01]  /*17d0*/  LEA.HI.X.SX32 R115, R115, R54, 0x1, P1 ;  /* 0x0000003673737211 */ /* 0x000fe200008f0eff */
[C---:B------:R-:W-:Y:S01]  /*17e0*/  IMAD R203, R38.reuse, 0x6d, RZ ;  /* 0x0000006d26cb7824 */ /* 0x040fe200078e02ff */
[-C--:B------:R-:W-:Y:S01]  /*17f0*/  IADD3 R148, P4, PT, R127, R246.reuse, RZ ;  /* 0x000000f67f947210 */ /* 0x080fe20007f9e0ff */
[----:B------:R-:W-:Y:S01]  /*1800*/  IMAD R239, R38, 0xac, RZ ;  /* 0x000000ac26ef7824 */ /* 0x000fe200078e02ff */
[-C--:B------:R-:W-:Y:S01]  /*1810*/  IADD3 R126, P2, PT, R126, R246.reuse, RZ ;  /* 0x000000f67e7e7210 */ /* 0x080fe20007f5e0ff */
[----:B------:R-:W-:Y:S01]  /*1820*/  IMAD R205, R38, 0x75, RZ ;  /* 0x0000007526cd7824 */ /* 0x000fe200078e02ff */
[----:B------:R-:W-:Y:S01]  /*1830*/  IADD3 R128, P1, PT, R128, R246, RZ ;  /* 0x000000f680807210 */ /* 0x000fe20007f3e0ff */
[C---:B------:R-:W-:Y:S01]  /*1840*/  IMAD R237, R38.reuse, 0xbc, RZ ;  /* 0x000000bc26ed7824 */ /* 0x040fe200078e02ff */
[-C--:B------:R-:W-:Y:S01]  /*1850*/  LEA.HI.X.SX32 R117, R117, R54.reuse, 0x1, P6 ;  /* 0x0000003675757211 */ /* 0x080fe200030f0eff */
[C---:B------:R-:W-:Y:S01]  /*1860*/  IMAD R230, R38.reuse, 0x7e, RZ ;  /* 0x0000007e26e67824 */ /* 0x040fe200078e02ff */
[----:B------:R-:W-:Y:S01]  /*1870*/  LEA.HI.X.SX32 R145, R145, R54, 0x1, P5 ;  /* 0x0000003691917211 */ /* 0x000fe200028f0eff */
[----:B------:R-:W-:Y:S01]  /*1880*/  IMAD R231, R38, 0xdc, RZ ;  /* 0x000000dc26e77824 */ /* 0x000fe200078e02ff */
[-C--:B------:R-:W-:Y:S01]  /*1890*/  IADD3 R130, P6, PT, R130, R246.reuse, RZ ;  /* 0x000000f682827210 */ /* 0x080fe20007fde0ff */
        /* <DEDUP_REMOVED lines=12> */
[----:B------:R-:W-:Y:S01]  /*1960*/  IMAD R247, R38, 0xee, RZ ;  /* 0x000000ee26f77824 */ /* 0x000fe200078e02ff */
[----:B------:R-:W-:Y:S01]  /*1970*/  LEA.HI.X.SX32 R129, R129, R54, 0x1, P1 ;  /* 0x0000003681817211 */ /* 0x000fe200008f0eff */
[----:B------:R-:W5:Y:S01]  /*1980*/  LDG.E.U16 R2, desc[UR32][R2.64] ;  /* 0x0000002002027981 */ /* 0x000f62000c1e1500 */
[----:B------:R-:W-:-:S02]  /*1990*/  IADD3 R156, P2, PT, R156, R246, RZ ;  /* 0x000000f69c9c7210 */ /* 0x000fc40007f5e0ff */
[----:B------:R-:W-:Y:S01]  /*19a0*/  IADD3 R160, P1, PT, R131, R246, RZ ;  /* 0x000000f683a07210 */ /* 0x000fe20007f3e0ff */
[----:B------:R1:W5:Y:S01]  /*19b0*/  LDG.E.U16 R7, desc[UR32][R126.64] ;  /* 0x000000207e077981 */ /* 0x000362000c1e1500 */
[-C--:B------:R-:W-:Y:S02]  /*19c0*/  LEA.HI.X.SX32 R131, R186, R54.reuse, 0x1, P6 ;  /* 0x00000036ba837211 */ /* 0x080fe400030f0eff */
[----:B------:R-:W-:Y:S02]  /*19d0*/  LEA.HI.X.SX32 R151, R151, R54, 0x1, P5 ;  /* 0x0000003697977211 */ /* 0x000fe400028f0eff */
[CC--:B------:R-:W-:Y:S02]  /*19e0*/  LEA R215, R38.reuse, -R38.reuse, 0x5 ;  /* 0x8000002626d77211 */ /* 0x0c0fe400078e28ff */
[C---:B------:R-:W-:Y:S02]  /*19f0*/  LEA R195, R38.reuse, -R38, 0x4 ;  /* 0x8000002626c37211 */ /* 0x040fe400078e20ff */
[----:B------:R-:W-:Y:S01]  /*1a00*/  SHF.L.U32 R159, R38, 0x2, RZ ;  /* 0x00000002269f7819 */ /* 0x000fe200000006ff */
[----:B-1----:R-:W1:Y:S01]  /*1a10*/  LDC.64 R126, c[0x0][0x380] ;  /* 0x0000e000ff7e7b82 */ /* 0x002e620000000a00 */
[----:B------:R-:W-:-:S02]  /*1a20*/  IADD3 R162, P6, PT, R155, R246, RZ ;  /* 0x000000f69ba27210 */ /* 0x000fc40007fde0ff */
[CC--:B------:R-:W-:Y:S02]  /*1a30*/  LEA R181, R38.reuse, -R38.reuse, 0x3 ;  /* 0x8000002626b57211 */ /* 0x0c0fe400078e18ff */
[----:B------:R-:W-:Y:S01]  /*1a40*/  LEA R106, R38, -R38, 0x6 ;  /* 0x80000026266a7211 */ /* 0x000fe200078e30ff */
[----:B0-----:R-:W-:Y:S01]  /*1a50*/  UIMAD UR4, UR29, UR4, URZ ;  /* 0x000000041d0472a4 */ /* 0x001fe2000f8e02ff */
[----:B------:R-:W-:Y:S01]  /*1a60*/  IADD3 R166, P5, PT, R166, R246, RZ ;  /* 0x000000f6a6a67210 */ /* 0x000fe20007fbe0ff */
[----:B------:R0:W5:Y:S01]  /*1a70*/  LDG.E.U16 R16, desc[UR32][R16.64] ;  /* 0x0000002010107981 */ /* 0x000162000c1e1500 */
[----:B------:R-:W-:Y:S02]  /*1a80*/  LEA.HI.X.SX32 R155, R155, R54, 0x1, P4 ;  /* 0x000000369b9b7211 */ /* 0x000fe400020f0eff */
[----:B------:R-:W-:Y:S01]  /*1a90*/  IADD3 R170, P4, PT, R161, R246, RZ ;  /* 0x000000f6a1aa7210 */ /* 0x000fe20007f9e0ff */
[----:B------:R-:W5:Y:S01]  /*1aa0*/  LDG.E.U16 R8, desc[UR32][R8.64] ;  /* 0x0000002008087981 */ /* 0x000f62000c1e1500 */
[----:B------:R-:W-:-:S02]  /*1ab0*/  LEA.HI.X.SX32 R157, R157, R54, 0x1, P2 ;  /* 0x000000369d9d7211 */ /* 0x000fc400010f0eff */
[C---:B------:R-:W-:Y:S01]  /*1ac0*/  IADD3 R172, P2, PT, R167.reuse, R246, RZ ;  /* 0x000000f6a7ac7210 */ /* 0x040fe20007f5e0ff */
[----:B------:R-:W5:Y:S01]  /*1ad0*/  LDG.E.U16 R10, desc[UR32][R10.64] ;  /* 0x000000200a0a7981 */ /* 0x000f62000c1e1500 */
[----:B------:R-:W-:Y:S02]  /*1ae0*/  LEA.HI.X.SX32 R167, R167, R54, 0x1, P5 ;  /* 0x00000036a7a77211 */ /* 0x000fe400028f0eff */
[C---:B------:R-:W-:Y:S01]  /*1af0*/  IADD3 R180, P5, PT, R171.reuse, R246, RZ ;  /* 0x000000f6abb47210 */ /* 0x040fe20007fbe0ff */
[----:B------:R-:W5:Y:S01]  /*1b00*/  LDG.E.U16 R12, desc[UR32][R12.64] ;  /* 0x000000200c0c7981 */ /* 0x000f62000c1e1500 */
[----:B------:R-:W-:Y:S02]  /*1b10*/  LEA.HI.X.SX32 R171, R171, R54, 0x1, P4 ;  /* 0x00000036abab7211 */ /* 0x000fe400020f0eff */
[----:B------:R-:W-:Y:S01]  /*1b20*/  IADD3 R184, P4, PT, R184, R246, RZ ;  /* 0x000000f6b8b87210 */ /* 0x000fe20007f9e0ff */
[----:B------:R-:W5:Y:S01]  /*1b30*/  LDG.E.U16 R14, desc[UR32][R14.64] ;  /* 0x000000200e0e7981 */ /* 0x000f62000c1e1500 */
[----:B------:R-:W-:-:S02]  /*1b40*/  LEA.HI.X.SX32 R163, R163, R54, 0x1, P6 ;  /* 0x00000036a3a37211 */ /* 0x000fc400030f0eff */
[----:B------:R-:W-:Y:S01]  /*1b50*/  LEA.HI.X.SX32 R185, R185, R54, 0x1, P4 ;  /* 0x00000036b9b97211 */ /* 0x000fe200020f0eff */
[----:B------:R-:W5:Y:S01]  /*1b60*/  LDG.E.U16 R4, desc[UR32][R4.64] ;  /* 0x0000002004047981 */ /* 0x000f62000c1e1500 */
[-C--:B------:R-:W-:Y:S02]  /*1b70*/  IADD3 R196, P4, PT, R196, R246.reuse, RZ ;  /* 0x000000f6c4c47210 */ /* 0x080fe40007f9e0ff */
[----:B------:R-:W-:Y:S01]  /*1b80*/  IADD3 R168, P6, PT, R168, R246, RZ ;  /* 0x000000f6a8a87210 */ /* 0x000fe20007fde0ff */
[----:B------:R-:W5:Y:S01]  /*1b90*/  LDG.E.U16 R18, desc[UR32][R18.64] ;  /* 0x0000002012127981 */ /* 0x000f62000c1e1500 */
[-C--:B------:R-:W-:Y:S02]  /*1ba0*/  LEA.HI.X.SX32 R197, R197, R54.reuse, 0x1, P4 ;  /* 0x00000036c5c57211 */ /* 0x080fe400020f0eff */
[----:B------:R-:W-:Y:S01]  /*1bb0*/  LEA.HI.X.SX32 R169, R169, R54, 0x1, P6 ;  /* 0x00000036a9a97211 */ /* 0x000fe200030f0eff */
[----:B------:R-:W5:Y:S01]  /*1bc0*/  LDG.E.U16 R20, desc[UR32][R20.64] ;  /* 0x0000002014147981 */ /* 0x000f62000c1e1500 */
[----:B------:R-:W-:-:S02]  /*1bd0*/  IADD3 R208, P4, PT, R201, R246, RZ ;  /* 0x000000f6c9d07210 */ /* 0x000fc40007f9e0ff */
[----:B------:R-:W-:Y:S01]  /*1be0*/  IADD3 R182, P6, PT, R182, R246, RZ ;  /* 0x000000f6b6b67210 */ /* 0x000fe20007fde0ff */
[----:B------:R-:W5:Y:S01]  /*1bf0*/  LDG.E.U16 R22, desc[UR32][R22.64] ;  /* 0x0000002016167981 */ /* 0x000f62000c1e1500 */
[-C--:B------:R-:W-:Y:S02]  /*1c00*/  LEA.HI.X.SX32 R209, R209, R54.reuse, 0x1, P4 ;  /* 0x00000036d1d17211 */ /* 0x080fe400020f0eff */
[----:B------:R-:W-:Y:S01]  /*1c10*/  LEA.HI.X.SX32 R183, R183, R54, 0x1, P6 ;  /* 0x00000036b7b77211 */ /* 0x000fe200030f0eff */
[----:B------:R-:W5:Y:S01]  /*1c20*/  LDG.E.U16 R24, desc[UR32][R24.64] ;  /* 0x0000002018187981 */ /* 0x000f62000c1e1500 */
[-C--:B------:R-:W-:Y:S02]  /*1c30*/  IADD3 R214, P4, PT, R207, R246.reuse, RZ ;  /* 0x000000f6cfd67210 */ /* 0x080fe40007f9e0ff */
[----:B------:R-:W-:Y:S01]  /*1c40*/  IADD3 R194, P6, PT, R187, R246, RZ ;  /* 0x000000f6bbc27210 */ /* 0x000fe20007fde0ff */
[----:B------:R-:W5:Y:S01]  /*1c50*/  LDG.E.U16 R26, desc[UR32][R26.64] ;  /* 0x000000201a1a7981 */ /* 0x000f62000c1e1500 */
[----:B------:R-:W-:-:S02]  /*1c60*/  LEA.HI.X.SX32 R173, R173, R54, 0x1, P2 ;  /* 0x00000036adad7211 */ /* 0x000fc400010f0eff */
[----:B------:R-:W-:Y:S01]  /*1c70*/  IADD3 R178, P2, PT, R178, R246, RZ ;  /* 0x000000f6b2b27210 */ /* 0x000fe20007f5e0ff */
[----:B------:R-:W5:Y:S01]  /*1c80*/  LDG.E.U16 R28, desc[UR32][R28.64] ;  /* 0x000000201c1c7981 */ /* 0x000f62000c1e1500 */
[-C--:B------:R-:W-:Y:S02]  /*1c90*/  LEA.HI.X.SX32 R215, R215, R54.reuse, 0x1, P4 ;  /* 0x00000036d7d77211 */ /* 0x080fe400020f0eff */
[CC--:B------:R-:W-:Y:S01]  /*1ca0*/  LEA.HI.X.SX32 R161, R200.reuse, R54.reuse, 0x1, P1 ;  /* 0x00000036c8a17211 */ /* 0x0c0fe200008f0eff */
[----:B------:R-:W5:Y:S01]  /*1cb0*/  LDG.E.U16 R30, desc[UR32][R30.64] ;  /* 0x000000201e1e7981 */ /* 0x000f62000c1e1500 */
[----:B------:R-:W-:Y:S02]  /*1cc0*/  LEA.HI.X.SX32 R195, R195, R54, 0x1, P6 ;  /* 0x00000036c3c37211 */ /* 0x000fe400030f0eff */
[-C--:B------:R-:W-:Y:S01]  /*1cd0*/  IADD3 R220, P4, PT, R213, R246.reuse, RZ ;  /* 0x000000f6d5dc7210 */ /* 0x080fe20007f9e0ff */
[----:B------:R-:W5:Y:S01]  /*1ce0*/  LDG.E.U16 R32, desc[UR32][R32.64] ;  /* 0x0000002020207981 */ /* 0x000f62000c1e1500 */
[----:B------:R-:W-:-:S02]  /*1cf0*/  IADD3 R200, P6, PT, R200, R246, RZ ;  /* 0x000000f6c8c87210 */ /* 0x000fc40007fde0ff */
[----:B------:R-:W-:Y:S01]  /*1d00*/  LEA.HI.X.SX32 R179, R179, R54, 0x1, P2 ;  /* 0x00000036b3b37211 */ /* 0x000fe200010f0eff */
[----:B------:R-:W5:Y:S01]  /*1d10*/  LDG.E.U16 R34, desc[UR32][R34.64] ;  /* 0x0000002022227981 */ /* 0x000f62000c1e1500 */
[----:B------:R-:W-:Y:S02]  /*1d20*/  IADD3 R192, P2, PT, R192, R246, RZ ;  /* 0x000000f6c0c07210 */ /* 0x000fe40007f5e0ff */
[-C--:B------:R-:W-:Y:S01]  /*1d30*/  LEA.HI.X.SX32 R153, R153, R54.reuse, 0x1, P3 ;  /* 0x0000003699997211 */ /* 0x080fe200018f0eff */
[----:B------:R-:W-:Y:S01]  /*1d40*/  IMAD R3, R250, UR5, RZ ;  /* 0x00000005fa037c24 */ /* 0x000fe2000f8e02ff */
[----:B------:R-:W-:Y:S01]  /*1d50*/  LEA.HI.X.SX32 R221, R221, R54, 0x1, P4 ;  /* 0x00000036dddd7211 */ /* 0x000fe200020f0eff */
[----:B------:R-:W-:Y:S01]  /*1d60*/  USHF.L.U32 UR6, UR4, 0x1, URZ ;  /* 0x0000000104067899 */ /* 0x000fe200080006ff */
[----:B------:R-:W-:Y:S01]  /*1d70*/  LEA R158, P3, R38, R246, 0x3 ;  /* 0x000000f6269e7211 */ /* 0x000fe200078618ff */
[----:B------:R-:W5:Y:S01]  /*1d80*/  LDG.E.U16 R9, desc[UR32][R152.64] ;  /* 0x0000002098097981 */ /* 0x000f62000c1e1500 */
[----:B------:R-:W-:-:S02]  /*1d90*/  LEA.HI.X.SX32 R201, R201, R54, 0x1, P6 ;  /* 0x00000036c9c97211 */ /* 0x000fc400030f0eff */
[-C--:B------:R-:W-:Y:S01]  /*1da0*/  IADD3 R226, P4, PT, R219, R246.reuse, RZ ;  /* 0x000000f6dbe27210 */ /* 0x080fe20007f9e0ff */
[----:B------:R3:W5:Y:S01]  /*1db0*/  LDG.E.U16 R11, desc[UR32][R128.64] ;  /* 0x00000020800b7981 */ /* 0x000762000c1e1500 */
[----:B------:R-:W-:Y:S01]  /*1dc0*/  IADD3 R212, P6, PT, R241, R246, RZ ;  /* 0x000000f6f1d47210 */ /* 0x000fe20007fde0ff */
[----:B------:R-:W-:Y:S01]  /*1dd0*/  IMAD R241, R38, 0x5f, RZ ;  /* 0x0000005f26f17824 */ /* 0x000fe200078e02ff */
[----:B------:R-:W-:Y:S01]  /*1de0*/  LEA.HI.X.SX32 R193, R193, R54, 0x1, P2 ;  /* 0x00000036c1c17211 */ /* 0x000fe200010f0eff */
[----:B------:R4:W5:Y:S01]  /*1df0*/  LDG.E.U16 R13, desc[UR32][R130.64] ;  /* 0x00000020820d7981 */ /* 0x000962000c1e1500 */
[----:B------:R-:W-:Y:S02]  /*1e00*/  IADD3 R206, P2, PT, R245, R246, RZ ;  /* 0x000000f6f5ce7210 */ /* 0x000fe40007f5e0ff */
[-C--:B------:R-:W-:Y:S01]  /*1e10*/  LEA.HI.X.SX32 R159, R159, R54.reuse, 0x1, P3 ;  /* 0x000000369f9f7211 */ /* 0x080fe200018f0eff */
[----:B------:R0:W5:Y:S01]  /*1e20*/  LDG.E.U16 R15, desc[UR32][R150.64] ;  /* 0x00000020960f7981 */ /* 0x000162000c1e1500 */
[----:B------:R-:W-:-:S02]  /*1e30*/  LEA.HI.X.SX32 R181, R181, R54, 0x1, P5 ;  /* 0x00000036b5b57211 */ /* 0x000fc400028f0eff */
[----:B------:R-:W-:Y:S01]  /*1e40*/  LEA.HI.X.SX32 R227, R227, R54, 0x1, P4 ;  /* 0x00000036e3e37211 */ /* 0x000fe200020f0eff */
[----:B------:R0:W5:Y:S01]  /*1e50*/  LDG.E.U16 R5, desc[UR32][R136.64] ;  /* 0x0000002088057981 */ /* 0x000162000c1e1500 */
[-C--:B------:R-:W-:Y:S02]  /*1e60*/  IADD3 R164, P3, PT, R164, R246.reuse, RZ ;  /* 0x000000f6a4a47210 */ /* 0x080fe40007f7e0ff */
[----:B------:R-:W-:Y:S01]  /*1e70*/  IADD3 R186, P5, PT, R186, R246, RZ ;  /* 0x000000f6baba7210 */ /* 0x000fe20007fbe0ff */
[----:B------:R-:W5:Y:S01]  /*1e80*/  LDG.E.U16 R36, desc[UR32][R36.64] ;  /* 0x0000002024247981 */ /* 0x000f62000c1e1500 */
[----:B------:R-:W-:Y:S02]  /*1e90*/  LEA.HI.X.SX32 R213, R213, R54, 0x1, P6 ;  /* 0x00000036d5d57211 */ /* 0x000fe400030f0eff */
[-C--:B------:R-:W-:Y:S01]  /*1ea0*/  IADD3 R232, P4, PT, R225, R246.reuse, RZ ;  /* 0x000000f6e1e87210 */ /* 0x080fe20007f9e0ff */
[----:B------:R-:W5:Y:S01]  /*1eb0*/  LDG.E.U16 R40, desc[UR32][R40.64] ;  /* 0x0000002028287981 */ /* 0x000f62000c1e1500 */
[----:B------:R-:W-:-:S02]  /*1ec0*/  IADD3 R228, P6, PT, R228, R246, RZ ;  /* 0x000000f6e4e47210 */ /* 0x000fc40007fde0ff */
[----:B------:R-:W-:Y:S01]  /*1ed0*/  LEA.HI.X.SX32 R207, R207, R54, 0x1, P2 ;  /* 0x00000036cfcf7211 */ /* 0x000fe200010f0eff */
[----:B------:R-:W5:Y:S01]  /*1ee0*/  LDG.E.U16 R42, desc[UR32][R42.64] ;  /* 0x000000202a2a7981 */ /* 0x000f62000c1e1500 */
[-C--:B------:R-:W-:Y:S02]  /*1ef0*/  IADD3 R174, P1, PT, R174, R246.reuse, RZ ;  /* 0x000000f6aeae7210 */ /* 0x080fe40007f3e0ff */
[----:B------:R-:W-:Y:S01]  /*1f00*/  IADD3 R222, P2, PT, R233, R246, RZ ;  /* 0x000000f6e9de7210 */ /* 0x000fe20007f5e0ff */
[----:B------:R-:W5:Y:S01]  /*1f10*/  LDG.E.U16 R44, desc[UR32][R44.64] ;  /* 0x000000202c2c7981 */ /* 0x000f62000c1e1500 */
[-C--:B------:R-:W-:Y:S02]  /*1f20*/  LEA.HI.X.SX32 R165, R165, R54.reuse, 0x1, P3 ;  /* 0x00000036a5a57211 */ /* 0x080fe400018f0eff */
[-C--:B------:R-:W-:Y:S01]  /*1f30*/  LEA.HI.X.SX32 R187, R187, R54.reuse, 0x1, P5 ;  /* 0x00000036bbbb7211 */ /* 0x080fe200028f0eff */
[----:B------:R-:W5:Y:S01]  /*1f40*/  LDG.E.U16 R46, desc[UR32][R46.64] ;  /* 0x000000202e2e7981 */ /* 0x000f62000c1e1500 */
[----:B------:R-:W-:-:S02]  /*1f50*/  LEA.HI.X.SX32 R233, R229, R54, 0x1, P4 ;  /* 0x00000036e5e97211 */ /* 0x000fc400020f0eff */
[-C--:B------:R-:W-:Y:S01]  /*1f60*/  IADD3 R176, P3, PT, R176, R246.reuse, RZ ;  /* 0x000000f6b0b07210 */ /* 0x080fe20007f7e0ff */
[----:B------:R-:W5:Y:S01]  /*1f70*/  LDG.E.U16 R50, desc[UR32][R50.64] ;  /* 0x0000002032327981 */ /* 0x000f62000c1e1500 */
[----:B------:R-:W-:Y:S02]  /*1f80*/  IADD3 R198, P5, PT, R198, R246, RZ ;  /* 0x000000f6c6c67210 */ /* 0x000fe40007fbe0ff */
[-C--:B------:R-:W-:Y:S01]  /*1f90*/  LEA.HI.X.SX32 R229, R120, R54.reuse, 0x1, P6 ;  /* 0x0000003678e57211 */ /* 0x080fe200030f0eff */
[----:B------:R-:W-:Y:S01]  /*1fa0*/  IMAD R120, R38, 0x67, RZ ;  /* 0x0000006726787824 */ /* 0x000fe200078e02ff */
[----:B------:R-:W-:Y:S01]  /*1fb0*/  LEA.HI.X.SX32 R175, R175, R54, 0x1, P1 ;  /* 0x00000036afaf7211 */ /* 0x000fe200008f0eff */
[----:B------:R-:W5:Y:S01]  /*1fc0*/  LDG.E.U16 R52, desc[UR32][R52.64] ;  /* 0x0000002034347981 */ /* 0x000f62000c1e1500 */
[-C--:B------:R-:W-:Y:S02]  /*1fd0*/  IADD3 R242, P6, PT, R242, R246.reuse, RZ ;  /* 0x000000f6f2f27210 */ /* 0x080fe40007fde0ff */
        /* <DEDUP_REMOVED lines=10> */
[----:B------:R-:W3:Y:S01]  /*2080*/  LDC R120, c[0x0][0x3b8] ;  /* 0x0000ee00ff787b82 */ /* 0x000ee20000000800 */
[----:B------:R-:W-:Y:S01]  /*2090*/  IADD3 R202, P1, PT, R202, R246, RZ ;  /* 0x000000f6caca7210 */ /* 0x000fe20007f3e0ff */
[----:B------:R-:W5:Y:S01]  /*20a0*/  LDG.E.U16 R62, desc[UR32][R62.64] ;  /* 0x000000203e3e7981 */ /* 0x000f62000c1e1500 */
[----:B------:R-:W-:-:S02]  /*20b0*/  LEA.HI.X.SX32 R191, R191, R54, 0x1, P3 ;  /* 0x00000036bfbf7211 */ /* 0x000fc400018f0eff */
[----:B------:R-:W-:Y:S01]  /*20c0*/  IADD3 R204, P3, PT, R251, R246, RZ ;  /* 0x000000f6fbcc7210 */ /* 0x000fe20007f7e0ff */
[----:B------:R-:W5:Y:S01]  /*20d0*/  LDG.E.U16 R64, desc[UR32][R64.64] ;  /* 0x0000002040407981 */ /* 0x000f62000c1e1500 */
[----:B------:R-:W-:Y:S02]  /*20e0*/  LEA.HI.X.SX32 R203, R203, R54, 0x1, P1 ;  /* 0x00000036cbcb7211 */ /* 0x000fe400008f0eff */
[----:B------:R-:W-:Y:S01]  /*20f0*/  IADD3 R216, P1, PT, R239, R246, RZ ;  /* 0x000000f6efd87210 */ /* 0x000fe20007f3e0ff */
[C---:B------:R-:W-:Y:S01]  /*2100*/  IMAD R239, R38.reuse, 0x57, RZ ;  /* 0x0000005726ef7824 */ /* 0x040fe200078e02ff */
[----:B------:R-:W-:Y:S01]  /*2110*/  LEA.HI.X.SX32 R205, R205, R54, 0x1, P3 ;  /* 0x00000036cdcd7211 */ /* 0x000fe200018f0eff */
[----:B------:R-:W5:Y:S01]  /*2120*/  LDG.E.U16 R66, desc[UR32][R66.64] ;  /* 0x0000002042427981 */ /* 0x000f62000c1e1500 */
[----:B------:R-:W-:Y:S01]  /*2130*/  IADD3 R218, P3, PT, R237, R246, RZ ;  /* 0x000000f6edda7210 */ /* 0x000fe20007f7e0ff */
[----:B------:R-:W-:Y:S01]  /*2140*/  IMAD R237, R38, 0x4f, RZ ;  /* 0x0000004f26ed7824 */ /* 0x000fe200078e02ff */
[-C--:B------:R-:W-:Y:S01]  /*2150*/  LEA.HI.X.SX32 R217, R217, R54.reuse, 0x1, P1 ;  /* 0x00000036d9d97211 */ /* 0x080fe200008f0eff */
[----:B------:R-:W5:Y:S01]  /*2160*/  LDG.E.U16 R68, desc[UR32][R68.64] ;  /* 0x0000002044447981 */ /* 0x000f62000c1e1500 */
[----:B------:R-:W-:-:S02]  /*2170*/  LEA.HI.X.SX32 R211, R211, R54, 0x1, P5 ;  /* 0x00000036d3d37211 */ /* 0x000fc400028f0eff */
[-C--:B------:R-:W-:Y:S01]  /*2180*/  IADD3 R230, P1, PT, R230, R246.reuse, RZ ;  /* 0x000000f6e6e67210 */ /* 0x080fe20007f3e0ff */
[----:B------:R-:W5:Y:S01]  /*2190*/  LDG.E.U16 R70, desc[UR32][R70.64] ;  /* 0x0000002046467981 */ /* 0x000f62000c1e1500 */
[----:B------:R-:W-:Y:S02]  /*21a0*/  IADD3 R224, P5, PT, R231, R246, RZ ;  /* 0x000000f6e7e07210 */ /* 0x000fe40007fbe0ff */
[----:B------:R-:W-:Y:S01]  /*21b0*/  LEA.HI.X.SX32 R219, R219, R54, 0x1, P3 ;  /* 0x00000036dbdb7211 */ /* 0x000fe200018f0eff */
[----:B------:R-:W5:Y:S01]  /*21c0*/  LDG.E.U16 R48, desc[UR32][R48.64] ;  /* 0x0000002030307981 */ /* 0x000f62000c1e1500 */
[----:B------:R-:W-:Y:S02]  /*21d0*/  IADD3 R234, P3, PT, R234, R246, RZ ;  /* 0x000000f6eaea7210 */ /* 0x000fe40007f7e0ff */
[-C--:B------:R-:W-:Y:S01]  /*21e0*/  LEA.HI.X.SX32 R231, R106, R54.reuse, 0x1, P1 ;  /* 0x000000366ae77211 */ /* 0x080fe200008f0eff */
[C---:B------:R-:W-:Y:S01]  /*21f0*/  IMAD R106, R38.reuse, 0x6f, RZ ;  /* 0x0000006f266a7824 */ /* 0x040fe200078e02ff */
[-C--:B------:R-:W-:Y:S01]  /*2200*/  LEA.HI.X.SX32 R223, R223, R54.reuse, 0x1, P2 ;  /* 0x00000036dfdf7211 */ /* 0x080fe200010f0eff */
[----:B------:R-:W-:Y:S01]  /*2210*/  IMAD R38, R38, 0x77, RZ ;  /* 0x0000007726267824 */ /* 0x000fe200078e02ff */
[----:B------:R-:W-:Y:S01]  /*2220*/  LEA.HI.X.SX32 R225, R225, R54, 0x1, P5 ;  /* 0x00000036e1e17211 */ /* 0x000fe200028f0eff */
[----:B------:R-:W5:Y:S01]  /*2230*/  LDG.E.U16 R74, desc[UR32][R74.64] ;  /* 0x000000204a4a7981 */ /* 0x000f62000c1e1500 */
[----:B------:R-:W-:-:S02]  /*2240*/  IADD3 R236, P2, PT, R236, R246, RZ ;  /* 0x000000f6ecec7210 */ /* 0x000fc40007f5e0ff */
[-C--:B------:R-:W-:Y:S01]  /*2250*/  IADD3 R238, P4, PT, R238, R246.reuse, RZ ;  /* 0x000000f6eeee7210 */ /* 0x080fe20007f9e0ff */
[----:B------:R-:W5:Y:S01]  /*2260*/  LDG.E.U16 R72, desc[UR32][R72.64] ;  /* 0x0000002048487981 */ /* 0x000f62000c1e1500 */
[-C--:B------:R-:W-:Y:S02]  /*2270*/  IADD3 R240, P5, PT, R240, R246.reuse, RZ ;  /* 0x000000f6f0f07210 */ /* 0x080fe40007fbe0ff */
[----:B------:R-:W-:Y:S01]  /*2280*/  IADD3 R244, P1, PT, R244, R246, RZ ;  /* 0x000000f6f4f47210 */ /* 0x000fe20007f3e0ff */
[----:B------:R-:W5:Y:S01]  /*2290*/  LDG.E.U16 R78, desc[UR32][R78.64] ;  /* 0x000000204e4e7981 */ /* 0x000f62000c1e1500 */
[----:B------:R-:W-:Y:S02]  /*22a0*/  LEA.HI.X.SX32 R235, R235, R54, 0x1, P3 ;  /* 0x00000036ebeb7211 */ /* 0x000fe400018f0eff */
[----:B------:R-:W-:Y:S01]  /*22b0*/  IADD3 R246, P3, PT, R247, R246, RZ ;  /* 0x000000f6f7f67210 */ /* 0x000fe20007f7e0ff */
[----:B------:R-:W5:Y:S01]  /*22c0*/  LDG.E.U16 R80, desc[UR32][R80.64] ;  /* 0x0000002050507981 */ /* 0x000f62000c1e1500 */
[C---:B0-----:R-:W-:Y:S01]  /*22d0*/  SHF.L.U32 R17, R3.reuse, 0x1, RZ ;  /* 0x0000000103117819 */ /* 0x041fe200000006ff */
[----:B------:R-:W-:Y:S01]  /*22e0*/  UIMAD.WIDE UR4, UR4, 0x2, URZ ;  /* 0x00000002040478a5 */ /* 0x000fe2000f8e02ff */
[-C--:B------:R-:W-:Y:S01]  /*22f0*/  LEA.HI.X.SX32 R247, R38, R54.reuse, 0x1, P3 ;  /* 0x0000003626f77211 */ /* 0x080fe200018f0eff */
[----:B------:R-:W-:Y:S01]  /*2300*/  IMAD.HI R38, R3, 0x2, RZ ;  /* 0x0000000203267827 */ /* 0x000fe200078e02ff */
[-C--:B------:R-:W-:Y:S01]  /*2310*/  LEA.HI.X.SX32 R237, R237, R54.reuse, 0x1, P2 ;  /* 0x00000036eded7211 */ /* 0x080fe200010f0eff */
[----:B------:R-:W5:Y:S01]  /*2320*/  LDG.E.U16 R76, desc[UR32][R76.64] ;  /* 0x000000204c4c7981 */ /* 0x000f62000c1e1500 */
[-C--:B------:R-:W-:Y:S01]  /*2330*/  LEA.HI.X.SX32 R245, R106, R54.reuse, 0x1, P1 ;  /* 0x000000366af57211 */ /* 0x080fe200008f0eff */
[C---:B---3--:R-:W-:Y:S01]  /*2340*/  IMAD R128, R120.reuse, 0xf8, RZ ;  /* 0x000000f878807824 */ /* 0x048fe200078e02ff */
[----:B-1----:R-:W-:Y:S01]  /*2350*/  IADD3 R17, P2, P1, R17, UR6, R126 ;  /* 0x0000000611117c10 */ /* 0x002fe2000f95e07e */
[C---:B----4-:R-:W-:Y:S01]  /*2360*/  IMAD R130, R120.reuse, 0xfa, RZ ;  /* 0x000000fa78827824 */ /* 0x050fe200078e02ff */
[----:B------:R-:W-:Y:S01]  /*2370*/  LEA.HI.X.SX32 R239, R239, R54, 0x1, P4 ;  /* 0x00000036efef7211 */ /* 0x000fe200020f0eff */
[C---:B------:R-:W-:Y:S01]  /*2380*/  IMAD R150, R120.reuse, 0xfc, RZ ;  /* 0x000000fc78967824 */ /* 0x040fe200078e02ff */
[----:B------:R-:W-:Y:S01]  /*2390*/  SHF.R.U32.HI R19, RZ, 0x5, R252 ;  /* 0x00000005ff137819 */ /* 0x000fe200000116fc */
[----:B------:R-:W-:Y:S01]  /*23a0*/  IMAD R152, R120, 0xfe, RZ ;  /* 0x000000fe78987824 */ /* 0x000fe200078e02ff */
[----:B------:R-:W-:Y:S01]  /*23b0*/  IADD3.X R127, PT, PT, R38, UR5, R127, P2, P1 ;  /* 0x00000005267f7c10 */ /* 0x000fe200097e247f */
[C---:B------:R-:W-:Y:S01]  /*23c0*/  IMAD R126, R120.reuse, 0x7c, RZ ;  /* 0x0000007c787e7824 */ /* 0x040fe200078e02ff */
[C---:B------:R-:W-:Y:S01]  /*23d0*/  LEA R3, R120.reuse, -R120, 0x7 ;  /* 0x8000007878037211 */ /* 0x040fe200078e38ff */
[----:B------:R-:W-:Y:S01]  /*23e0*/  IMAD R136, R120, 0x7d, RZ ;  /* 0x0000007d78887824 */ /* 0x000fe200078e02ff */
[-C--:B------:R-:W-:Y:S01]  /*23f0*/  IADD3 R128, P1, PT, R128, R17.reuse, RZ ;  /* 0x0000001180807210 */ /* 0x080fe20007f3e0ff */
[----:B------:R-:W-:Y:S01]  /*2400*/  IMAD R250, R120, 0x7e, RZ ;  /* 0x0000007e78fa7824 */ /* 0x000fe200078e02ff */
[-C--:B------:R-:W-:Y:S01]  /*2410*/  IADD3 R130, P2, PT, R130, R17.reuse, RZ ;  /* 0x0000001182827210 */ /* 0x080fe20007f5e0ff */
[----:B------:R-:W0:Y:S01]  /*2420*/  LDCU UR4, c[0x0][0x3c8] ;  /* 0x00007900ff0477ac */ /* 0x000e220008000800 */
[-C--:B------:R-:W-:Y:S01]  /*2430*/  IADD3 R150, P3, PT, R150, R17.reuse, RZ ;  /* 0x0000001196967210 */ /* 0x080fe20007f7e0ff */
[----:B------:R-:W-:Y:S01]  /*2440*/  IMAD R106, R120, 0xf4, R17 ;  /* 0x000000f4786a7824 */ /* 0x000fe200078e0211 */
[----:B------:R-:W-:Y:S01]  /*2450*/  IADD3 R152, P4, PT, R152, R17, RZ ;  /* 0x0000001198987210 */ /* 0x000fe20007f9e0ff */
[----:B------:R-:W5:Y:S01]  /*2460*/  LDG.E.U16 R84, desc[UR32][R84.64] ;  /* 0x0000002054547981 */ /* 0x000f62000c1e1500 */
[----:B------:R-:W-:-:S02]  /*2470*/  LEA.HI.X.SX32 R129, R126, R127, 0x1, P1 ;  /* 0x0000007f7e817211 */ /* 0x000fc400008f0eff */
[-C--:B------:R-:W-:Y:S01]  /*2480*/  LEA.HI.X.SX32 R131, R136, R127.reuse, 0x1, P2 ;  /* 0x0000007f88837211 */ /* 0x080fe200010f0eff */
[----:B------:R-:W-:Y:S01]  /*2490*/  IMAD R38, R120, 0xf0, R17 ;  /* 0x000000f078267824 */ /* 0x000fe200078e0211 */
[-C--:B------:R-:W-:Y:S01]  /*24a0*/  LEA.HI.X.SX32 R151, R250, R127.reuse, 0x1, P3 ;  /* 0x0000007ffa977211 */ /* 0x080fe200018f0eff */
[----:B------:R-:W1:Y:S01]  /*24b0*/  LDC.64 R136, c[0x0][0x388] ;  /* 0x0000e200ff887b82 */ /* 0x000e620000000a00 */
[----:B------:R-:W-:Y:S01]  /*24c0*/  LEA.HI.X.SX32 R153, R3, R127, 0x1, P4 ;  /* 0x0000007f03997211 */ /* 0x000fe200020f0eff */
[----:B------:R-:W5:Y:S01]  /*24d0*/  LDG.E.U16 R82, desc[UR32][R82.64] ;  /* 0x0000002052527981 */ /* 0x000f62000c1e1500 */
[----:B------:R-:W-:-:S03]  /*24e0*/  LEA.HI.X.SX32 R241, R241, R54, 0x1, P5 ;  /* 0x00000036f1f17211 */ /* 0x000fc600028f0eff */
[----:B------:R3:W5:Y:S02]  /*24f0*/  LDG.E.U16 R39, desc[UR32][R38.64] ;  /* 0x0000002026277981 */ /* 0x000764000c1e1500 */
[----:B------:R-:W4:Y:S01]  /*2500*/  LDC.64 R126, c[0x0][0x3c0] ;  /* 0x0000f000ff7e7b82 */ /* 0x000f220000000a00 */
[----:B0-----:R-:W-:Y:S01]  /*2510*/  IMAD R248, R248, UR4, RZ ;  /* 0x00000004f8f87c24 */ /* 0x001fe2000f8e02ff */
[----:B------:R0:W5:Y:S01]  /*2520*/  LDG.E.U16 R86, desc[UR32][R86.64] ;  /* 0x0000002056567981 */ /* 0x000162000c1e1500 */
[C-C-:B------:R-:W-:Y:S02]  /*2530*/  IMAD R54, R120.reuse, 0xf2, R17.reuse ;  /* 0x000000f278367824 */ /* 0x140fe400078e0211 */
[----:B------:R-:W-:Y:S01]  /*2540*/  IMAD R120, R120, 0xf6, R17 ;  /* 0x000000f678787824 */ /* 0x000fe200078e0211 */
[----:B------:R-:W-:Y:S01]  /*2550*/  SHF.L.U32 R17, R248, 0x1, RZ ;  /* 0x00000001f8117819 */ /* 0x000fe200000006ff */
[----:B------:R0:W5:Y:S01]  /*2560*/  LDG.E.U16 R88, desc[UR32][R88.64] ;  /* 0x0000002058587981 */ /* 0x000162000c1e1500 */
[----:B---3--:R-:W-:Y:S01]  /*2570*/  SHF.L.U32 R38, R252, 0x1, RZ ;  /* 0x00000001fc267819 */ /* 0x008fe200000006ff */
[----:B------:R-:W-:Y:S01]  /*2580*/  IMAD.HI R248, R248, 0x2, RZ ;  /* 0x00000002f8f87827 */ /* 0x000fe200078e02ff */
[----:B------:R-:W-:Y:S01]  /*2590*/  R2UR UR17, R19 ;  /* 0x00000000131172ca */ /* 0x000fe200000e0000 */
[----:B------:R0:W5:Y:S01]  /*25a0*/  LDG.E.U16 R90, desc[UR32][R90.64] ;  /* 0x000000205a5a7981 */ /* 0x000162000c1e1500 */
[----:B------:R-:W-:-:S02]  /*25b0*/  LOP3.LUT R38, R38, 0x7e, RZ, 0xc0, !PT ;  /* 0x0000007e26267812 */ /* 0x000fc400078ec0ff */
[----:B--2---:R-:W-:Y:S01]  /*25c0*/  R2UR UR27, R249 ;  /* 0x00000000f91b72ca */ /* 0x004fe200000e0000 */
[----:B------:R0:W5:Y:S04]  /*25d0*/  LDG.E.U16 R92, desc[UR32][R92.64] ;  /* 0x000000205c5c7981 */ /* 0x000168000c1e1500 */
[----:B------:R0:W5:Y:S04]  /*25e0*/  LDG.E.U16 R94, desc[UR32][R94.64] ;  /* 0x000000205e5e7981 */ /* 0x000168000c1e1500 */
[----:B------:R0:W5:Y:S01]  /*25f0*/  LDG.E.U16 R96, desc[UR32][R96.64] ;  /* 0x0000002060607981 */ /* 0x000162000c1e1500 */
[----:B----4-:R-:W-:-:S03]  /*2600*/  IMAD R126, R126, UR29, RZ ;  /* 0x0000001d7e7e7c24 */ /* 0x010fc6000f8e02ff */
[----:B------:R0:W5:Y:S02]  /*2610*/  LDG.E.U16 R102, desc[UR32][R102.64] ;  /* 0x0000002066667981 */ /* 0x000164000c1e1500 */
[C---:B------:R-:W-:Y:S01]  /*2620*/  SHF.L.U32 R3, R126.reuse, 0x1, RZ ;  /* 0x000000017e037819 */ /* 0x040fe200000006ff */
[----:B------:R-:W-:Y:S01]  /*2630*/  IMAD.HI R126, R126, 0x2, RZ ;  /* 0x000000027e7e7827 */ /* 0x000fe200078e02ff */
[----:B------:R0:W5:Y:S02]  /*2640*/  LDG.E.U16 R104, desc[UR32][R104.64] ;  /* 0x0000002068687981 */ /* 0x000164000c1e1500 */
[----:B-1----:R-:W-:Y:S02]  /*2650*/  IADD3 R136, P1, P2, R17, R136, R3 ;  /* 0x0000008811887210 */ /* 0x002fe40007a3e003 */
[----:B------:R-:W-:Y:S01]  /*2660*/  LOP3.LUT R3, R252, 0x40, RZ, 0xc0, !PT ;  /* 0x00000040fc037812 */ /* 0x000fe200078ec0ff */
[----:B------:R0:W5:Y:S01]  /*2670*/  LDG.E.U16 R108, desc[UR32][R108.64] ;  /* 0x000000206c6c7981 */ /* 0x000162000c1e1500 */
[----:B------:R-:W-:-:S03]  /*2680*/  IADD3.X R137, PT, PT, R248, R137, R126, P1, P2 ;  /* 0x00000089f8897210 */ /* 0x000fc60000fe447e */
[----:B------:R0:W5:Y:S01]  /*2690*/  LDG.E.U16 R110, desc[UR32][R110.64] ;  /* 0x000000206e6e7981 */ /* 0x000162000c1e1500 */
[----:B------:R-:W-:-:S03]  /*26a0*/  LEA R17, R3, R38, 0x8 ;  /* 0x0000002603117211 */ /* 0x000fc600078e40ff */
[----:B------:R0:W5:Y:S04]  /*26b0*/  LDG.E.U16 R112, desc[UR32][R112.64] ;  /* 0x0000002070707981 */ /* 0x000168000c1e1500 */
        /* <DEDUP_REMOVED lines=68> */
[----:B------:R0:W5:Y:S01]  /*2b00*/  LDG.E.U16 R120, desc[UR32][R120.64] ;  /* 0x0000002078787981 */ /* 0x000162000c1e1500 */
[----:B------:R-:W-:Y:S05]  /*2b10*/  @P0 BRA `(.L_x_5) ;  /* 0x0000000000180947 */ /* 0x000fea0003800000 */
[----:B------:R-:W-:Y:S01]  /*2b20*/  ELECT P1, URZ, PT ;  /* 0x0000000000ff782f */ /* 0x000fe20003820000 */
[----:B------:R-:W-:Y:S01]  /*2b30*/  HFMA2 R19, -RZ, RZ, 0, 5.9604644775390625e-08 ;  /* 0x00000001ff137431 */ /* 0x000fe200000001ff */
[----:B------:R-:W-:Y:S01]  /*2b40*/  UMOV UR4, 0x40 ;  /* 0x0000004000047882 */ /* 0x000fe20000000000 */
[----:B------:R-:W-:Y:S01]  /*2b50*/  UVIRTCOUNT.DEALLOC.SMPOOL 0x80 ;  /* 0x000000800000784c */ /* 0x000fe20000000000 */
[----:B------:R-:W-:-:S09]  /*2b60*/  ULEA UR4, UR8, UR4, 0x18 ;  /* 0x0000000408047291 */ /* 0x000fd2000f8ec0ff */
[----:B------:R1:W-:Y:S03]  /*2b70*/  @P1 STS.U8 [UR4], R19 ;  /* 0x00000013ff001988 */ /* 0x0003e60008000004 */
.L_x_5:
[C---:B-1----:R-:W-:Y:S01]  /*2b80*/  LOP3.LUT R19, R17.reuse, 0x10, RZ, 0x3c, !PT ;  /* 0x0000001011137812 */ /* 0x042fe200078e3cff */
[----:B------:R-:W-:Y:S01]  /*2b90*/  USHF.L.U32 UR4, UR17, 0x15, URZ ;  /* 0x0000001511047899 */ /* 0x000fe200080006ff */
[----:B------:R-:W-:Y:S01]  /*2ba0*/  LOP3.LUT R21, R17, 0x20, RZ, 0x3c, !PT ;  /* 0x0000002011157812 */ /* 0x000fe200078e3cff */
[----:B-----5:R-:W-:Y:S01]  /*2bb0*/  STS.U16 [R17+UR28], R0 ;  /* 0x0000000011007988 */ /* 0x020fe2000800041c */
[----:B------:R-:W1:Y:S01]  /*2bc0*/  LDC R51, c[0x0][0x3c4] ;  /* 0x0000f100ff337b82 */ /* 0x000e620000000800 */
[----:B------:R-:W-:Y:S01]  /*2bd0*/  ULOP3.LUT UR4, UR4, 0x600000, URZ, 0xc0, !UPT ;  /* 0x0060000004047892 */ /* 0x000fe2000f8ec0ff */
[----:B------:R-:W-:Y:S01]  /*2be0*/  LOP3.LUT P1, RZ, R252, 0x7f, RZ, 0xc0, !PT ;  /* 0x0000007ffcff7812 */ /* 0x000fe2000782c0ff */
[----:B------:R-:W-:Y:S01]  /*2bf0*/  STS.U16 [R17+UR28+0x400], R2 ;  /* 0x0004000211007988 */ /* 0x000fe2000800041c */
[----:B------:R-:W-:Y:S01]  /*2c00*/  UMOV UR6, 0x1 ;  /* 0x0000000100067882 */ /* 0x000fe20000000000 */
[----:B------:R-:W-:Y:S01]  /*2c10*/  UIADD3 UR25, UPT, UPT, UR27, UR4, URZ ;  /* 0x000000041b197290 */ /* 0x000fe2000fffe0ff */
[----:B------:R-:W-:Y:S01]  /*2c20*/  SHF.L.U32 R37, R127, 0x1, RZ ;  /* 0x000000017f257819 */ /* 0x000fe200000006ff */
[----:B------:R-:W-:Y:S01]  /*2c30*/  STS.U16 [R17+UR28+0x800], R4 ;  /* 0x0008000411007988 */ /* 0x000fe2000800041c */
[----:B0-----:R-:W0:Y:S01]  /*2c40*/  LDC R99, c[0x0][0x3c4] ;  /* 0x0000f100ff637b82 */ /* 0x001e220000000800 */
[----:B------:R-:W-:Y:S01]  /*2c50*/  UIADD3 UR26, UPT, UPT, UR28, 0xe000, URZ ;  /* 0x0000e0001c1a7890 */ /* 0x000fe2000fffe0ff */
[----:B------:R-:W-:Y:S01]  /*2c60*/  PRMT R27, RZ, 0x7610, R27 ;  /* 0x00007610ff1b7816 */ /* 0x000fe2000000001b */
[----:B------:R-:W-:Y:S01]  /*2c70*/  STS.U16 [R17+UR28+0x1000], R6 ;  /* 0x0010000611007988 */ /* 0x000fe2000800041c */
[----:B------:R-:W2:Y:S03]  /*2c80*/  LDCU UR31, c[0x0][0x3f0] ;  /* 0x00007e00ff1f77ac */ /* 0x000ea60008000800 */
[----:B------:R-:W-:Y:S01]  /*2c90*/  STS.U16 [R17+UR28+0x2000], R8 ;  /* 0x0020000811007988 */ /* 0x000fe2000800041c */
[----:B------:R-:W3:Y:S01]  /*2ca0*/  LDC R95, c[0x0][0x3c4] ;  /* 0x0000f100ff5f7b82 */ /* 0x000ee20000000800 */
[----:B------:R-:W-:-:S02]  /*2cb0*/  VOTEU.ALL UP0, P1 ;  /* 0x0000000000ff7886 */ /* 0x000fc40000800000 */
[----:B------:R-:W-:Y:S04]  /*2cc0*/  STS.U16 [R17+UR28+0x2400], R10 ;  /* 0x0024000a11007988 */ /* 0x000fe8000800041c */
[----:B------:R-:W-:Y:S01]  /*2cd0*/  STS.U16 [R17+UR28+0x1400], R12 ;  /* 0x0014000c11007988 */ /* 0x000fe2000800041c */
[----:B------:R-:W4:Y:S01]  /*2ce0*/  LDC R97, c[0x0][0x3c4] ;  /* 0x0000f100ff617b82 */ /* 0x000f220000000800 */
[----:B------:R-:W-:-:S04]  /*2cf0*/  @!UP0 UIADD3 UR4, UPT, UPT, -UR6, 0x100000, URZ ;  /* 0x0010000006048890 */ /* 0x000fc8000fffe1ff */
[----:B------:R-:W-:Y:S02]  /*2d00*/  @!UP0 USHF.L.U32 UR5, UR4, 0xb, URZ ;  /* 0x0000000b04058899 */ /* 0x000fe400080006ff */
[----:B------:R-:W-:Y:S01]  /*2d10*/  @!UP0 USHF.L.U32 UR4, UR4, 0x1, URZ ;  /* 0x0000000104048899 */ /* 0x000fe200080006ff */
[----:B------:R-:W-:Y:S04]  /*2d20*/  STS.U16 [R17+UR28+0x2800], R14 ;  /* 0x0028000e11007988 */ /* 0x000fe8000800041c */
[----:B------:R-:W-:Y:S01]  /*2d30*/  STS.U16 [R17+UR28+0x2c00], R16 ;  /* 0x002c001011007988 */ /* 0x000fe2000800041c */
[----:B------:R-:W0:Y:S03]  /*2d40*/  LDC R55, c[0x0][0x3c4] ;  /* 0x0000f100ff377b82 */ /* 0x000e260000000800 */
        /* <DEDUP_REMOVED lines=9> */
[----:B------:R0:W-:Y:S05]  /*2de0*/  STS.U16 [R17+UR28+0x3c00], R39 ;  /* 0x003c002711007988 */ /* 0x0001ea000800041c */
[----:B------:R-:W0:Y:S01]  /*2df0*/  LDC R59, c[0x0][0x3c4] ;  /* 0x0000f100ff3b7b82 */ /* 0x000e220000000800 */
[----:B------:R-:W-:Y:S07]  /*2e00*/  STS.U16 [R19+UR28+0x2080], R32 ;  /* 0x0020802013007988 */ /* 0x000fee000800041c */
        /* <DEDUP_REMOVED lines=10> */
[----:B------:R-:W2:Y:S01]  /*2eb0*/  LDC R63, c[0x0][0x3c4] ;  /* 0x0000f100ff3f7b82 */ /* 0x000ea20000000800 */
[----:B------:R-:W-:Y:S07]  /*2ec0*/  STS.U16 [R19+UR28+0x3880], R46 ;  /* 0x0038802e13007988 */ /* 0x000fee000800041c */
[----:B------:R-:W2:Y:S01]  /*2ed0*/  LDC R235, c[0x0][0x3c4] ;  /* 0x0000f100ffeb7b82 */ /* 0x000ea20000000800 */
[----:B------:R-:W-:Y:S07]  /*2ee0*/  STS.U16 [R19+UR28+0x3c80], R54 ;  /* 0x003c803613007988 */ /* 0x000fee000800041c */
[----:B------:R-:W2:Y:S01]  /*2ef0*/  LDC R53, c[0x0][0x3c4] ;  /* 0x0000f100ff357b82 */ /* 0x000ea20000000800 */
[----:B------:R-:W-:Y:S01]  /*2f00*/  STS.U16 [R19+UR28+0x480], R50 ;  /* 0x0004803213007988 */ /* 0x000fe2000800041c */
[----:B-1----:R-:W-:Y:S01]  /*2f10*/  IMAD R51, R51, 0xa, RZ ;  /* 0x0000000a33337824 */ /* 0x002fe200078e02ff */
[C---:B------:R-:W-:Y:S01]  /*2f20*/  SHF.L.U32 R41, R127.reuse, 0x2, RZ ;  /* 0x000000027f297819 */ /* 0x040fe200000006ff */
[----:B------:R-:W-:Y:S01]  /*2f30*/  IMAD R45, R127, 0x6, RZ ;  /* 0x000000067f2d7824 */ /* 0x000fe200078e02ff */
[----:B------:R-:W-:Y:S01]  /*2f40*/  STS.U16 [R19+UR28+0x880], R52 ;  /* 0x0008803413007988 */ /* 0x000fe2000800041c */
[----:B------:R-:W-:-:S02]  /*2f50*/  VOTEU.ALL UP1, P1 ;  /* 0x0000000000ff7886 */ /* 0x000fc40000820000 */
[----:B------:R-:W1:Y:S01]  /*2f60*/  LDC R91, c[0x0][0x3c4] ;  /* 0x0000f100ff5b7b82 */ /* 0x000e620000000800 */
[----:B------:R-:W-:Y:S07]  /*2f70*/  STS.U16 [R19+UR28+0xc80], R56 ;  /* 0x000c803813007988 */ /* 0x000fee000800041c */
[----:B------:R-:W1:Y:S01]  /*2f80*/  LDC R65, c[0x0][0x3c4] ;  /* 0x0000f100ff417b82 */ /* 0x000e620000000800 */
[----:B------:R-:W-:Y:S01]  /*2f90*/  STS.U16 [R19+UR28+0x1080], R58 ;  /* 0x0010803a13007988 */ /* 0x000fe2000800041c */
[----:B------:R-:W-:Y:S01]  /*2fa0*/  LEA R43, R127, R127, 0x2 ;  /* 0x0000007f7f2b7211 */ /* 0x000fe200078e10ff */
[----:B------:R-:W1:Y:S01]  /*2fb0*/  LDCU UR70, c[0x0][0x3d4] ;  /* 0x00007a80ff4677ac */ /* 0x000e620008000800 */
[----:B------:R-:W-:Y:S01]  /*2fc0*/  STTM.x128 tmem[UR25], RZ ;  /* 0x000000ff000079ed */ /* 0x000fe200083c0019 */
[----:B------:R-:W-:Y:S03]  /*2fd0*/  STS.U16 [R19+UR28+0x1480], R60 ;  /* 0x0014803c13007988 */ /* 0x000fe6000800041c */
[----:B------:R-:W1:Y:S01]  /*2fe0*/  LDC R61, c[0x0][0x3c4] ;  /* 0x0000f100ff3d7b82 */ /* 0x000e620000000800 */
[----:B0-----:R-:W-:Y:S01]  /*2ff0*/  IMAD R55, R55, 0xc, RZ ;  /* 0x0000000c37377824 */ /* 0x001fe200078e02ff */
[----:B------:R-:W-:Y:S01]  /*3000*/  STS.U16 [R19+UR28+0x1880], R62 ;  /* 0x0018803e13007988 */ /* 0x000fe2000800041c */
[----:B------:R-:W-:Y:S01]  /*3010*/  IMAD R67, R67, 0x12, RZ ;  /* 0x0000001243437824 */ /* 0x000fe200078e02ff */
[----:B------:R-:W-:-:S04]  /*3020*/  SHF.L.U32 R49, R127, 0x3, RZ ;  /* 0x000000037f317819 */ /* 0x000fc800000006ff */
[----:B------:R-:W0:Y:S01]  /*3030*/  LDC R73, c[0x0][0x3c4] ;  /* 0x0000f100ff497b82 */ /* 0x000e220000000800 */
[----:B------:R-:W-:Y:S01]  /*3040*/  STS.U16 [R19+UR28+0x1c80], R64 ;  /* 0x001c804013007988 */ /* 0x000fe2000800041c */
[----:B------:R-:W-:Y:S01]  /*3050*/  IMAD R79, R79, 0x18, RZ ;  /* 0x000000184f4f7824 */ /* 0x000fe200078e02ff */
[----:B------:R-:W-:-:S05]  /*3060*/  LEA R39, R127, R127, 0x1 ;  /* 0x0000007f7f277211 */ /* 0x000fca00078e08ff */
[----:B------:R-:W0:Y:S01]  /*3070*/  LDC R69, c[0x0][0x3c4] ;  /* 0x0000f100ff457b82 */ /* 0x000e220000000800 */
[----:B------:R3:W-:Y:S01]  /*3080*/  STS.U16 [R19+UR28+0x80], R66 ;  /* 0x0000804213007988 */ /* 0x0007e2000800041c */
[----:B------:R-:W-:-:S06]  /*3090*/  LEA R47, R127, -R127, 0x3 ;  /* 0x8000007f7f2f7211 */ /* 0x000fcc00078e18ff */
[----:B------:R-:W0:Y:S01]  /*30a0*/  LDC R81, c[0x0][0x3c4] ;  /* 0x0000f100ff517b82 */ /* 0x000e220000000800 */
[----:B------:R-:W-:Y:S01]  /*30b0*/  STS.U16 [R21+UR28+0x500], R70 ;  /* 0x0005004615007988 */ /* 0x000fe2000800041c */
[----:B--2---:R-:W-:-:S06]  /*30c0*/  ISETP.LT.AND P2, PT, RZ, UR31, PT ;  /* 0x0000001fff007c0c */ /* 0x004fcc000bf41270 */
[----:B------:R-:W2:Y:S01]  /*30d0*/  LDC R77, c[0x0][0x3c4] ;  /* 0x0000f100ff4d7b82 */ /* 0x000ea20000000800 */
[----:B------:R-:W-:Y:S01]  /*30e0*/  STS.U16 [R21+UR28+0x900], R74 ;  /* 0x0009004a15007988 */ /* 0x000fe2000800041c */
[----:B---3--:R-:W-:-:S06]  /*30f0*/  LOP3.LUT R19, R17, 0x30, RZ, 0x3c, !PT ;  /* 0x0000003011137812 */ /* 0x008fcc00078e3cff */
[----:B------:R-:W3:Y:S01]  /*3100*/  LDC R85, c[0x0][0x3c4] ;  /* 0x0000f100ff557b82 */ /* 0x000ee20000000800 */
[----:B------:R-:W-:Y:S07]  /*3110*/  STS.U16 [R21+UR28+0xd00], R80 ;  /* 0x000d005015007988 */ /* 0x000fee000800041c */
[----:B------:R-:W0:Y:S01]  /*3120*/  LDC R89, c[0x0][0x3c4] ;  /* 0x0000f100ff597b82 */ /* 0x000e220000000800 */
[----:B------:R-:W-:Y:S01]  /*3130*/  STS.U16 [R21+UR28+0x100], R84 ;  /* 0x0001005415007988 */ /* 0x000fe2000800041c */
[----:B------:R-:W-:-:S02]  /*3140*/  PRMT R31, RZ, 0x7610, R31 ;  /* 0x00007610ff1f7816 */ /* 0x000fc4000000001f */
[----:B------:R-:W-:Y:S01]  /*3150*/  PRMT R33, RZ, 0x7610, R33 ;  /* 0x00007610ff217816 */ /* 0x000fe20000000021 */
[----:B------:R-:W-:Y:S01]  /*3160*/  STS.U16 [R21+UR28+0x2100], R82 ;  /* 0x0021005215007988 */ /* 0x000fe2000800041c */
[----:B------:R-:W-:Y:S02]  /*3170*/  PRMT R35, RZ, 0x7610, R35 ;  /* 0x00007610ff237816 */ /* 0x000fe40000000023 */
[----:B------:R-:W0:Y:S01]  /*3180*/  LDC R93, c[0x0][0x3c4] ;  /* 0x0000f100ff5d7b82 */ /* 0x000e220000000800 */
[----:B------:R-:W-:Y:S01]  /*3190*/  STS.U16 [R21+UR28+0x2500], R86 ;  /* 0x0025005615007988 */ /* 0x000fe2000800041c */
[----:B------:R-:W-:Y:S02]  /*31a0*/  PRMT R29, RZ, 0x7610, R29 ;  /* 0x00007610ff1d7816 */ /* 0x000fe4000000001d */
[----:B------:R-:W-:Y:S01]  /*31b0*/  PRMT R23, RZ, 0x7610, R23 ;  /* 0x00007610ff177816 */ /* 0x000fe20000000017 */
[----:B------:R-:W-:Y:S01]  /*31c0*/  STS.U16 [R21+UR28+0x2900], R88 ;  /* 0x0029005815007988 */ /* 0x000fe2000800041c */
[----:B------:R-:W-:Y:S01]  /*31d0*/  PRMT R25, RZ, 0x7610, R25 ;  /* 0x00007610ff197816 */ /* 0x000fe20000000019 */
[----:B------:R-:W-:Y:S01]  /*31e0*/  UIADD3 UR8, UPT, UPT, UR17, 0x7c, URZ ;  /* 0x0000007c11087890 */ /* 0x000fe2000fffe0ff */
[----:B------:R-:W0:Y:S01]  /*31f0*/  LDC R34, c[0x0][0x3c4] ;  /* 0x0000f100ff227b82 */ /* 0x000e220000000800 */
[----:B------:R-:W-:Y:S01]  /*3200*/  STS.U16 [R21+UR28+0x2d00], R90 ;  /* 0x002d005a15007988 */ /* 0x000fe2000800041c */
[----:B------:R-:W0:Y:S03]  /*3210*/  LDCU UR16, c[0x0][0x3a8] ;  /* 0x00007500ff1077ac */ /* 0x000e260008000800 */
[----:B------:R-:W-:Y:S03]  /*3220*/  STS.U16 [R21+UR28+0x3100], R92 ;  /* 0x0031005c15007988 */ /* 0x000fe6000800041c */
[----:B------:R-:W0:Y:S01]  /*3230*/  LDC R42, c[0x0][0x3c4] ;  /* 0x0000f100ff2a7b82 */ /* 0x000e220000000800 */
[----:B------:R-:W-:Y:S04]  /*3240*/  STS.U16 [R21+UR28+0x3500], R94 ;  /* 0x0035005e15007988 */ /* 0x000fe8000800041c */
        /* <DEDUP_REMOVED lines=8> */
[----:B------:R1:W-:Y:S04]  /*32d0*/  STS.U16 [R21+UR28+0x1d00], R112 ;  /* 0x001d007015007988 */ /* 0x0003e8000800041c */
[----:B------:R-:W-:Y:S03]  /*32e0*/  STS.U16 [R19+UR28+0x3d80], R120 ;  /* 0x003d807813007988 */ /* 0x000fe6000800041c */
[----:B------:R-:W0:Y:S01]  /*32f0*/  LDC R40, c[0x0][0x3c4] ;  /* 0x0000f100ff287b82 */ /* 0x000e220000000800 */
[----:B------:R-:W-:Y:S01]  /*3300*/  STS.U16 [R19+UR28+0x2180], R98 ;  /* 0x0021806213007988 */ /* 0x000fe2000800041c */
[----:B-1----:R-:W-:-:S03]  /*3310*/  LOP3.LUT R21, R17, 0x40, RZ, 0x3c, !PT ;  /* 0x0000004011157812 */ /* 0x002fc600078e3cff */
[----:B------:R-:W-:Y:S03]  /*3320*/  STS.U16 [R19+UR28+0x2580], R100 ;  /* 0x0025806413007988 */ /* 0x000fe6000800041c */
[----:B------:R-:W1:Y:S01]  /*3330*/  LDC R46, c[0x0][0x3c4] ;  /* 0x0000f100ff2e7b82 */ /* 0x000e620000000800 */
[----:B------:R-:W-:Y:S04]  /*3340*/  STS.U16 [R19+UR28+0x2980], R114 ;  /* 0x0029807213007988 */ /* 0x000fe8000800041c */
[----:B------:R-:W-:Y:S03]  /*3350*/  STS.U16 [R19+UR28+0x2d80], R116 ;  /* 0x002d807413007988 */ /* 0x000fe6000800041c */
[----:B------:R-:W0:Y:S01]  /*3360*/  LDC R52, c[0x0][0x3c4] ;  /* 0x0000f100ff347b82 */ /* 0x000e220000000800 */
[----:B------:R-:W-:Y:S04]  /*3370*/  STS.U16 [R19+UR28+0x3180], R118 ;  /* 0x0031807613007988 */ /* 0x000fe8000800041c */
[----:B------:R-:W-:Y:S03]  /*3380*/  STS.U16 [R19+UR28+0x3580], R122 ;  /* 0x0035807a13007988 */ /* 0x000fe6000800041c */
[----:B------:R-:W0:Y:S01]  /*3390*/  LDC R54, c[0x0][0x3c4] ;  /* 0x0000f100ff367b82 */ /* 0x000e220000000800 */
[----:B------:R-:W-:Y:S04]  /*33a0*/  STS.U16 [R19+UR28+0x3980], R124 ;  /* 0x0039807c13007988 */ /* 0x000fe8000800041c */
[----:B------:R-:W-:Y:S01]  /*33b0*/  STS.U16 [R19+UR28+0x180], R132 ;  /* 0x0001808413007988 */ /* 0x000fe2000800041c */
[----:B------:R-:W-:-:S02]  /*33c0*/  IMAD R59, R59, 0xe, RZ ;  /* 0x0000000e3b3b7824 */ /* 0x000fc400078e02ff */
[----:B------:R-:W0:Y:S01]  /*33d0*/  LDC R56, c[0x0][0x3c4] ;  /* 0x0000f100ff387b82 */ /* 0x000e220000000800 */
[----:B------:R-:W-:Y:S04]  /*33e0*/  STS.U16 [R19+UR28+0x580], R134 ;  /* 0x0005808613007988 */ /* 0x000fe8000800041c */
[----:B------:R2:W-:Y:S01]  /*33f0*/  STS.U16 [R19+UR28+0x980], R5 ;  /* 0x0009800513007988 */ /* 0x0005e2000800041c */
[----:B------:R-:W-:Y:S02]  /*3400*/  IMAD R71, R71, 0x14, RZ ;  /* 0x0000001447477824 */ /* 0x000fe400078e02ff */
[----:B------:R-:W-:Y:S01]  /*3410*/  IMAD R83, R83, 0x1a, RZ ;  /* 0x0000001a53537824 */ /* 0x000fe200078e02ff */
[----:B------:R-:W-:Y:S01]  /*3420*/  STS.U16 [R19+UR28+0xd80], R138 ;  /* 0x000d808a13007988 */ /* 0x000fe2000800041c */
[----:B------:R-:W0:Y:S03]  /*3430*/  LDC R58, c[0x0][0x3c4] ;  /* 0x0000f100ff3a7b82 */ /* 0x000e260000000800 */
[----:B------:R-:W-:Y:S01]  /*3440*/  STS.U16 [R19+UR28+0x1180], R140 ;  /* 0x0011808c13007988 */ /* 0x000fe2000800041c */
[----:B--2---:R-:W-:-:S03]  /*3450*/  LOP3.LUT R5, R17, 0x50, RZ, 0x3c, !PT ;  /* 0x0000005011057812 */ /* 0x004fc600078e3cff */
[----:B------:R-:W-:Y:S01]  /*3460*/  STS.U16 [R19+UR28+0x1580], R142 ;  /* 0x0015808e13007988 */ /* 0x000fe2000800041c */
[----:B------:R-:W-:Y:S01]  /*3470*/  IMAD R75, R75, 0x16, RZ ;  /* 0x000000164b4b7824 */ /* 0x000fe200078e02ff */
[----:B------:R-:W2:Y:S02]  /*3480*/  LDC R2, c[0x0][0x3c4] ;  /* 0x0000f100ff027b82 */ /* 0x000ea40000000800 */
[----:B------:R-:W-:Y:S04]  /*3490*/  STS.U16 [R19+UR28+0x1980], R144 ;  /* 0x0019809013007988 */ /* 0x000fe8000800041c */
[----:B------:R-:W-:Y:S01]  /*34a0*/  STS.U16 [R19+UR28+0x1d80], R146 ;  /* 0x001d809213007988 */ /* 0x000fe2000800041c */
[----:B------:R-:W-:Y:S02]  /*34b0*/  IMAD R57, R57, 0xd, RZ ;  /* 0x0000000d39397824 */ /* 0x000fe400078e02ff */
[----:B------:R-:W-:Y:S01]  /*34c0*/  IMAD R87, R87, 0x1c, RZ ;  /* 0x0000001c57577824 */ /* 0x000fe200078e02ff */
[----:B------:R1:W-:Y:S01]  /*34d0*/  STS.U16 [R21+UR28+0x600], R7 ;  /* 0x0006000715007988 */ /* 0x0003e2000800041c */
[----:B------:R-:W-:Y:S01]  /*34e0*/  SHF.L.U32 R63, R63, 0x4, RZ ;  /* 0x000000043f3f7819 */ /* 0x000fe200000006ff */
[----:B------:R-:W2:Y:S02]  /*34f0*/  LDC R60, c[0x0][0x3c4] ;  /* 0x0000f100ff3c7b82 */ /* 0x000ea40000000800 */
[----:B------:R3:W-:Y:S04]  /*3500*/  STS.U16 [R21+UR28+0xa00], R48 ;  /* 0x000a003015007988 */ /* 0x0007e8000800041c */
[----:B------:R-:W-:Y:S01]  /*3510*/  STS.U16 [R21+UR28+0xe00], R26 ;  /* 0x000e001a15007988 */ /* 0x000fe2000800041c */
[----:B-1----:R-:W-:Y:S01]  /*3520*/  LOP3.LUT R7, R17, 0x60, RZ, 0x3c, !PT ;  /* 0x0000006011077812 */ /* 0x002fe200078e3cff */
[----:B------:R-:W-:Y:S01]  /*3530*/  IMAD R53, R53, 0xb, RZ ;  /* 0x0000000b35357824 */ /* 0x000fe200078e02ff */
[----:B------:R-:W-:Y:S01]  /*3540*/  LOP3.LUT R17, R17, 0x70, RZ, 0x3c, !PT ;  /* 0x0000007011117812 */ /* 0x000fe200078e3cff */
[----:B------:R-:W-:Y:S01]  /*3550*/  STS.U16 [R21+UR28+0x1200], R72 ;  /* 0x0012004815007988 */ /* 0x000fe2000800041c */
[-C--:B------:R-:W-:Y:S01]  /*3560*/  IADD3 R100, P4, PT, R37, R136.reuse, RZ ;  /* 0x0000008825647210 */ /* 0x080fe20007f9e0ff */
[----:B---3--:R-:W1:Y:S02]  /*3570*/  LDC R48, c[0x0][0x3c4] ;  /* 0x0000f100ff307b82 */ /* 0x008e640000000800 */
[----:B------:R-:W-:Y:S04]  /*3580*/  STS.U16 [R21+UR28+0x1a00], R76 ;  /* 0x001a004c15007988 */ /* 0x000fe8000800041c */
[----:B------:R-:W-:Y:S01]  /*3590*/  STS.U16 [R21+UR28+0x3e00], R128 ;  /* 0x003e008015007988 */ /* 0x000fe2000800041c */
[----:B------:R-:W-:Y:S01]  /*35a0*/  IMAD R91, R91, 0x1e, RZ ;  /* 0x0000001e5b5b7824 */ /* 0x000fe200078e02ff */
[----:B------:R-:W-:Y:S01]  /*35b0*/  LEA R65, R65, R65, 0x4 ;  /* 0x0000004141417211 */ /* 0x000fe200078e20ff */
[----:B------:R-:W3:Y:S01]  /*35c0*/  LDC R62, c[0x0][0x3c4] ;  /* 0x0000f100ff3e7b82 */ /* 0x000ee20000000800 */
[----:B------:R-:W-:Y:S04]  /*35d0*/  STS.U16 [R21+UR28+0x1600], R11 ;  /* 0x0016000b15007988 */ /* 0x000fe8000800041c */
[----:B------:R-:W-:Y:S01]  /*35e0*/  STS.U16 [R21+UR28+0x1e00], R13 ;  /* 0x001e000d15007988 */ /* 0x000fe2000800041c */
[----:B------:R-:W-:Y:S01]  /*35f0*/  LEA R61, R61, -R61, 0x4 ;  /* 0x8000003d3d3d7211 */ /* 0x000fe200078e20ff */
[----:B0-----:R-:W-:Y:S01]  /*3600*/  IMAD R73, R73, 0x15, RZ ;  /* 0x0000001549497824 */ /* 0x001fe200078e02ff */
[----:B------:R-:W-:Y:S01]  /*3610*/  PRMT R32, RZ, 0x7610, R32 ;  /* 0x00007610ff207816 */ /* 0x000fe20000000020 */
[----:B------:R-:W-:Y:S01]  /*3620*/  STS.U16 [R21+UR28+0x200], R158 ;  /* 0x0002009e15007988 */ /* 0x000fe2000800041c */
[----:B------:R-:W-:Y:S01]  /*3630*/  PRMT R28, RZ, 0x7610, R28 ;  /* 0x00007610ff1c7816 */ /* 0x000fe2000000001c */
[----:B------:R-:W0:Y:S02]  /*3640*/  LDC R64, c[0x0][0x3d8] ;  /* 0x0000f600ff407b82 */ /* 0x000e240000000800 */
[----:B------:R-:W-:Y:S04]  /*3650*/  STS.U16 [R21+UR28+0x2200], R15 ;  /* 0x0022000f15007988 */ /* 0x000fe8000800041c */
        /* <DEDUP_REMOVED lines=51> */
[----:B------:R0:W-:Y:S04]  /*3990*/  STS.U16 [R17+UR28+0x3380], R242 ;  /* 0x003380f211007988 */ /* 0x0001e8000800041c */
[----:B------:R-:W-:Y:S04]  /*39a0*/  STS.U16 [R17+UR28+0x3780], R244 ;  /* 0x003780f411007988 */ /* 0x000fe8000800041c */
[----:B------:R0:W-:Y:S01]  /*39b0*/  STS.U16 [R17+UR28+0x3b80], R246 ;  /* 0x003b80f611007988 */ /* 0x0001e2000800041c */
[----:B------:R-:W0:Y:S02]  /*39c0*/  FENCE.VIEW.ASYNC.T ;  /* 0x00000000000073c6 */ /* 0x000e240000000200 */
[----:B0-----:R-:W-:Y:S01]  /*39d0*/  BAR.SYNC.DEFER_BLOCKING 0x0 ;  /* 0x0000000000007b1d */ /* 0x001fe20000010000 */
[----:B------:R-:W-:-:S02]  /*39e0*/  LEA R110, P3, R99, R136, 0x3 ;  /* 0x00000088636e7211 */ /* 0x000fc400078618ff */
[-C--:B----4-:R-:W-:Y:S02]  /*39f0*/  LEA R120, P6, R97, R136.reuse, 0x2 ;  /* 0x0000008861787211 */ /* 0x090fe400078c10ff */
[-C--:B------:R-:W-:Y:S02]  /*3a00*/  LEA.HI.X.SX32 R101, R95, R137.reuse, 0x1, P4 ;  /* 0x000000895f657211 */ /* 0x080fe400020f0eff */
[-C--:B------:R-:W-:Y:S02]  /*3a10*/  IADD3 R108, P4, PT, R51, R136.reuse, RZ ;  /* 0x00000088336c7210 */ /* 0x080fe40007f9e0ff */
[----:B------:R-:W-:Y:S02]  /*3a20*/  LEA.HI.X.SX32 R111, R41, R137, 0x1, P3 ;  /* 0x00000089296f7211 */ /* 0x000fe400018f0eff */
[-C--:B------:R-:W-:Y:S02]  /*3a30*/  LEA R250, P3, R251, R136.reuse, 0x4 ;  /* 0x00000088fbfa7211 */ /* 0x080fe400078620ff */
[----:B------:R-:W-:-:S02]  /*3a40*/  IADD3 R112, P5, PT, R45, R136, RZ ;  /* 0x000000882d707210 */ /* 0x000fc40007fbe0ff */
[----:B------:R-:W-:Y:S01]  /*3a50*/  LEA R127, R127, R127, 0x3 ;  /* 0x0000007f7f7f7211 */ /* 0x000fe200078e18ff */
[----:B------:R-:W-:Y:S01]  /*3a60*/  IMAD R233, R34, 0x22, RZ ;  /* 0x0000002222e97824 */ /* 0x000fe200078e02ff */
[-C--:B------:R-:W-:Y:S01]  /*3a70*/  LEA.HI.X.SX32 R121, R37, R137.reuse, 0x1, P6 ;  /* 0x0000008925797211 */ /* 0x080fe200030f0eff */
[----:B------:R-:W-:Y:S01]  /*3a80*/  IMAD R227, R42, 0x28, RZ ;  /* 0x000000282ae37824 */ /* 0x000fe200078e02ff */
[-C--:B------:R-:W-:Y:S01]  /*3a90*/  IADD3 R102, P6, PT, R55, R136.reuse, RZ ;  /* 0x0000008837667210 */ /* 0x080fe20007fde0ff */
[----:B------:R-:W-:Y:S01]  /*3aa0*/  IMAD R231, R36, 0x24, RZ ;  /* 0x0000002424e77824 */ /* 0x000fe200078e02ff */
[-C--:B------:R-:W-:Y:S01]  /*3ab0*/  LEA.HI.X.SX32 R109, R43, R137.reuse, 0x1, P4 ;  /* 0x000000892b6d7211 */ /* 0x080fe200020f0eff */
[----:B------:R-:W-:Y:S01]  /*3ac0*/  IMAD R225, R44, 0x2a, RZ ;  /* 0x0000002a2ce17824 */ /* 0x000fe200078e02ff */
[-C--:B------:R-:W-:Y:S01]  /*3ad0*/  IADD3 R248, P4, PT, R67, R136.reuse, RZ ;  /* 0x0000008843f87210 */ /* 0x080fe20007f9e0ff */
[----:B------:R-:W0:Y:S02]  /*3ae0*/  FENCE.VIEW.ASYNC.S ;  /* 0x00000000000073c6 */ /* 0x000e240000000000 */
[----:B0-----:R0:W4:Y:S01]  /*3af0*/  @!UP1 SYNCS.EXCH.64 URZ, [UR26], UR4 ;  /* 0x000000041aff95b2 */ /* 0x0011220008000100 */
[----:B------:R-:W-:Y:S01]  /*3b00*/  LEA.HI.X.SX32 R251, R49, R137, 0x1, P3 ;  /* 0x0000008931fb7211 */ /* 0x000fe200018f0eff */
[----:B----4-:R-:W-:Y:S01]  /*3b10*/  BAR.SYNC.DEFER_BLOCKING 0x0 ;  /* 0x0000000000007b1d */ /* 0x010fe20000010000 */
[----:B------:R-:W-:-:S02]  /*3b20*/  IADD3 R242, P3, PT, R79, R136, RZ ;  /* 0x000000884ff27210 */ /* 0x000fc40007f7e0ff */
[-C--:B------:R-:W-:Y:S02]  /*3b30*/  LEA.HI.X.SX32 R113, R39, R137.reuse, 0x1, P5 ;  /* 0x0000008927717211 */ /* 0x080fe400028f0eff */
[-C--:B------:R-:W-:Y:S02]  /*3b40*/  IADD3 R106, P5, PT, R59, R136.reuse, RZ ;  /* 0x000000883b6a7210 */ /* 0x080fe40007fbe0ff */
[-C--:B------:R-:W-:Y:S02]  /*3b50*/  LEA.HI.X.SX32 R103, R45, R137.reuse, 0x1, P6 ;  /* 0x000000892d677211 */ /* 0x080fe400030f0eff */
[-C--:B------:R-:W-:Y:S01]  /*3b60*/  IADD3 R246, P6, PT, R71, R136.reuse, RZ ;  /* 0x0000008847f67210 */ /* 0x080fe20007fde0ff */
[----:B------:R-:W-:Y:S01]  /*3b70*/  IMAD R219, R50, 0x30, RZ ;  /* 0x0000003032db7824 */ /* 0x000fe200078e02ff */
[-C--:B------:R-:W-:Y:S01]  /*3b80*/  LEA.HI.X.SX32 R249, R127, R137.reuse, 0x1, P4 ;  /* 0x000000897ff97211 */ /* 0x080fe200020f0eff */
[----:B------:R-:W-:Y:S01]  /*3b90*/  IMAD R229, R40, 0x26, RZ ;  /* 0x0000002628e57824 */ /* 0x000fe200078e02ff */
[-C--:B------:R-:W-:Y:S01]  /*3ba0*/  IADD3 R240, P4, PT, R83, R136.reuse, RZ ;  /* 0x0000008853f07210 */ /* 0x080fe20007f9e0ff */
[----:B------:R-:W-:Y:S01]  /*3bb0*/  IMAD R223, R46, 0x2c, RZ ;  /* 0x0000002c2edf7824 */ /* 0x000fe200078e02ff */
[-C--:B------:R-:W-:Y:S01]  /*3bc0*/  LEA.HI.X.SX32 R243, R55, R137.reuse, 0x1, P3 ;  /* 0x0000008937f37211 */ /* 0x080fe200018f0eff */
[----:B------:R-:W-:Y:S01]  /*3bd0*/  IMAD R217, R52, 0x32, RZ ;  /* 0x0000003234d97824 */ /* 0x000fe200078e02ff */
[-C--:B------:R-:W-:Y:S01]  /*3be0*/  LEA R234, P3, R235, R136.reuse, 0x5 ;  /* 0x00000088ebea7211 */ /* 0x080fe200078628ff */
[----:B------:R-:W-:Y:S01]  /*3bf0*/  IMAD R69, R69, 0x13, RZ ;  /* 0x0000001345457824 */ /* 0x000fe200078e02ff */
[-C--:B------:R-:W-:Y:S01]  /*3c00*/  LEA.HI.X.SX32 R107, R47, R137.reuse, 0x1, P5 ;  /* 0x000000892f6b7211 */ /* 0x080fe200028f0eff */
[----:B-1----:R-:W-:Y:S01]  /*3c10*/  IMAD R221, R48, 0x2e, RZ ;  /* 0x0000002e30dd7824 */ /* 0x002fe200078e02ff */
        /* <DEDUP_REMOVED lines=9> */
[----:B------:R-:W4:Y:S01]  /*3cb0*/  @P2 LDG.E.U16 R27, desc[UR32][R136.64] ;  /* 0x00000020881b2981 */ /* 0x000f22000c1e1500 */
        /* <DEDUP_REMOVED lines=9> */
[----:B--2---:R-:W-:Y:S01]  /*3d50*/  IMAD R209, R60, 0x3a, RZ ;  /* 0x0000003a3cd17824 */ /* 0x004fe200078e02ff */
[-C--:B------:R-:W-:Y:S01]  /*3d60*/  IADD3 R230, P6, PT, R231, R136.reuse, RZ ;  /* 0x00000088e7e67210 */ /* 0x080fe20007fde0ff */
[----:B------:R-:W2:Y:S01]  /*3d70*/  @P2 LDG.E.U16 R32, desc[UR32][R100.64] ;  /* 0x0000002064202981 */ /* 0x000ea2000c1e1500 */
[-C--:B------:R-:W-:Y:S01]  /*3d80*/  LEA.HI.X.SX32 R233, R65, R137.reuse, 0x1, P4 ;  /* 0x0000008941e97211 */ /* 0x080fe200020f0eff */
[----:B------:R-:W-:Y:S01]  /*3d90*/  IMAD R89, R89, 0x1d, RZ ;  /* 0x0000001d59597824 */ /* 0x000fe200078e02ff */
[-C--:B------:R-:W-:Y:S01]  /*3da0*/  IADD3 R224, P4, PT, R225, R136.reuse, RZ ;  /* 0x00000088e1e07210 */ /* 0x080fe20007f9e0ff */
[----:B------:R-:W2:Y:S01]  /*3db0*/  @P2 LDG.E.U16 R28, desc[UR32][R248.64] ;  /* 0x00000020f81c2981 */ /* 0x000ea2000c1e1500 */
[-C--:B------:R-:W-:Y:S01]  /*3dc0*/  LEA.HI.X.SX32 R227, R71, R137.reuse, 0x1, P3 ;  /* 0x0000008947e37211 */ /* 0x080fe200018f0eff */
[----:B---3--:R-:W-:Y:S01]  /*3dd0*/  IMAD R207, R62, 0x3c, RZ ;  /* 0x0000003c3ecf7824 */ /* 0x008fe200078e02ff */
[-C--:B------:R-:W-:Y:S01]  /*3de0*/  IADD3 R218, P3, PT, R219, R136.reuse, RZ ;  /* 0x00000088dbda7210 */ /* 0x080fe20007f7e0ff */
[----:B------:R-:W3:Y:S01]  /*3df0*/  @P2 LDG.E.U16 R29, desc[UR32][R232.64] ;  /* 0x00000020e81d2981 */ /* 0x000ee2000c1e1500 */
[-C--:B------:R-:W-:Y:S01]  /*3e00*/  LEA.HI.X.SX32 R237, R61, R137.reuse, 0x1, P5 ;  /* 0x000000893ded7211 */ /* 0x080fe200028f0eff */
[----:B------:R-:W-:Y:S01]  /*3e10*/  IMAD R205, R2, 0x3e, RZ ;  /* 0x0000003e02cd7824 */ /* 0x000fe200078e02ff */
[-C--:B------:R-:W-:Y:S01]  /*3e20*/  IADD3 R228, P5, PT, R229, R136.reuse, RZ ;  /* 0x00000088e5e47210 */ /* 0x080fe20007fbe0ff */
[----:B------:R-:W2:Y:S01]  /*3e30*/  @P2 LDG.E.U16 R23, desc[UR32][R246.64] ;  /* 0x00000020f6172981 */ /* 0x000ea2000c1e1500 */
[-C--:B------:R-:W-:Y:S01]  /*3e40*/  LEA.HI.X.SX32 R231, R67, R137.reuse, 0x1, P6 ;  /* 0x0000008943e77211 */ /* 0x080fe200030f0eff */
[----:B0-----:R-:W0:Y:S01]  /*3e50*/  LDCU UR4, c[0x0][0x3d0] ;  /* 0x00007a00ff0477ac */ /* 0x001e220008000800 */
[-C--:B------:R-:W-:Y:S01]  /*3e60*/  IADD3 R222, P6, PT, R223, R136.reuse, RZ ;  /* 0x00000088dfde7210 */ /* 0x080fe20007fde0ff */
[----:B------:R-:W1:Y:S01]  /*3e70*/  LDC.64 R50, c[0x0][0x390] ;  /* 0x0000e400ff327b82 */ /* 0x000e620000000a00 */
[----:B------:R-:W-:Y:S01]  /*3e80*/  LEA.HI.X.SX32 R225, R73, R137, 0x1, P4 ;  /* 0x0000008949e17211 */ /* 0x000fe200020f0eff */
[----:B------:R-:W-:Y:S01]  /*3e90*/  STL.64 [R1+0x30], R100 ;  /* 0x0000306401007387 */ /* 0x000fe20000100a00 */
[----:B------:R-:W-:-:S02]  /*3ea0*/  IADD3 R216, P4, PT, R217, R136, RZ ;  /* 0x00000088d9d87210 */ /* 0x000fc40007f9e0ff */
[-C--:B------:R-:W-:Y:S02]  /*3eb0*/  LEA.HI.X.SX32 R219, R79, R137.reuse, 0x1, P3 ;  /* 0x000000894fdb7211 */ /* 0x080fe400018f0eff */
[----:B------:R-:W-:Y:S01]  /*3ec0*/  PRMT R30, RZ, 0x7610, R30 ;  /* 0x00007610ff1e7816 */ /* 0x000fe2000000001e */
[----:B------:R-:W0:Y:S01]  /*3ed0*/  LDC R39, c[0x0][0x3d8] ;  /* 0x0000f600ff277b82 */ /* 0x000e220000000800 */
[-C--:B------:R-:W-:Y:S01]  /*3ee0*/  LEA.HI.X.SX32 R229, R69, R137.reuse, 0x1, P5 ;  /* 0x0000008945e57211 */ /* 0x080fe200028f0eff */
[----:B------:R-:W2:Y:S01]  /*3ef0*/  @P2 LDG.E.U16 R35, desc[UR32][R218.64] ;  /* 0x00000020da232981 */ /* 0x000ea2000c1e1500 */
[-C--:B------:R-:W-:Y:S02]  /*3f00*/  IADD3 R220, P5, PT, R221, R136.reuse, RZ ;  /* 0x00000088dddc7210 */ /* 0x080fe40007fbe0ff */
[----:B------:R-:W-:Y:S02]  /*3f10*/  LEA.HI.X.SX32 R223, R75, R137, 0x1, P6 ;  /* 0x000000894bdf7211 */ /* 0x000fe400030f0eff */
[----:B------:R-:W-:Y:S01]  /*3f20*/  PRMT R22, RZ, 0x7610, R22 ;  /* 0x00007610ff167816 */ /* 0x000fe20000000016 */
[----:B------:R-:W0:Y:S01]  /*3f30*/  LDC R41, c[0x0][0x3d8] ;  /* 0x0000f600ff297b82 */ /* 0x000e220000000800 */
[----:B------:R-:W-:-:S02]  /*3f40*/  IADD3 R214, P6, PT, R215, R136, RZ ;  /* 0x00000088d7d67210 */ /* 0x000fc40007fde0ff */
[----:B------:R-:W-:Y:S02]  /*3f50*/  PRMT R24, RZ, 0x7610, R24 ;  /* 0x00007610ff187816 */ /* 0x000fe40000000018 */
[----:B------:R-:W-:Y:S01]  /*3f60*/  PRMT R26, RZ, 0x7610, R26 ;  /* 0x00007610ff1a7816 */ /* 0x000fe2000000001a */
[----:B------:R-:W2:Y:S01]  /*3f70*/  @P2 LDG.E.U16 R22, desc[UR32][R120.64] ;  /* 0x0000002078162981 */ /* 0x000ea2000c1e1500 */
[-C--:B------:R-:W-:Y:S02]  /*3f80*/  LEA.HI.X.SX32 R217, R81, R137.reuse, 0x1, P4 ;  /* 0x0000008951d97211 */ /* 0x080fe400020f0eff */
[----:B------:R-:W-:Y:S01]  /*3f90*/  PRMT R19, RZ, 0x7610, R19 ;  /* 0x00007610ff137816 */ /* 0x000fe20000000013 */
[----:B------:R-:W2:Y:S01]  /*3fa0*/  @P2 LDG.E.U16 R24, desc[UR32][R230.64] ;  /* 0x00000020e6182981 */ /* 0x000ea2000c1e1500 */
[----:B------:R-:W-:Y:S02]  /*3fb0*/  LEA.HI.X.SX32 R221, R77, R137, 0x1, P5 ;  /* 0x000000894ddd7211 */ /* 0x000fe400028f0eff */
[----:B------:R-:W-:Y:S01]  /*3fc0*/  PRMT R20, RZ, 0x7610, R20 ;  /* 0x00007610ff147816 */ /* 0x000fe20000000014 */
[----:B------:R-:W2:Y:S01]  /*3fd0*/  @P2 LDG.E.U16 R30, desc[UR32][R216.64] ;  /* 0x00000020d81e2981 */ /* 0x000ea2000c1e1500 */
[----:B------:R-:W-:-:S02]  /*3fe0*/  IADD3 R212, P5, PT, R213, R136, RZ ;  /* 0x00000088d5d47210 */ /* 0x000fc40007fbe0ff */
[----:B------:R-:W-:Y:S01]  /*3ff0*/  PRMT R21, RZ, 0x7610, R21 ;  /* 0x00007610ff157816 */ /* 0x000fe20000000015 */
[----:B------:R-:W2:Y:S01]  /*4000*/  @P2 LDG.E.U16 R26, desc[UR32][R112.64] ;  /* 0x00000020701a2981 */ /* 0x000ea2000c1e1500 */
[-C--:B------:R-:W-:Y:S02]  /*4010*/  LEA.HI.X.SX32 R215, R83, R137.reuse, 0x1, P6 ;  /* 0x0000008953d77211 */ /* 0x080fe400030f0eff */
[----:B------:R-:W-:Y:S01]  /*4020*/  PRMT R12, RZ, 0x7610, R12 ;  /* 0x00007610ff0c7816 */ /* 0x000fe2000000000c */
[----:B------:R-:W2:Y:S01]  /*4030*/  @P2 LDG.E.U16 R19, desc[UR32][R244.64] ;  /* 0x00000020f4132981 */ /* 0x000ea2000c1e1500 */
[----:B------:R-:W-:Y:S02]  /*4040*/  IADD3 R210, P3, PT, R211, R136, RZ ;  /* 0x00000088d3d27210 */ /* 0x000fe40007f7e0ff */
[----:B------:R-:W-:Y:S01]  /*4050*/  PRMT R14, RZ, 0x7610, R14 ;  /* 0x00007610ff0e7816 */ /* 0x000fe2000000000e */
[----:B------:R-:W2:Y:S01]  /*4060*/  @P2 LDG.E.U16 R25, desc[UR32][R214.64] ;  /* 0x00000020d6192981 */ /* 0x000ea2000c1e1500 */
[----:B------:R-:W-:-:S02]  /*4070*/  LEA.HI.X.SX32 R213, R85, R137, 0x1, P5 ;  /* 0x0000008955d57211 */ /* 0x000fc400028f0eff */
[----:B------:R-:W-:Y:S01]  /*4080*/  PRMT R16, RZ, 0x7610, R16 ;  /* 0x00007610ff107816 */ /* 0x000fe20000000010 */
[----:B------:R-:W2:Y:S01]  /*4090*/  @P2 LDG.E.U16 R20, desc[UR32][R228.64] ;  /* 0x00000020e4142981 */ /* 0x000ea2000c1e1500 */
[----:B------:R-:W-:Y:S02]  /*40a0*/  PRMT R17, RZ, 0x7610, R17 ;  /* 0x00007610ff117816 */ /* 0x000fe40000000011 */
        /* <DEDUP_REMOVED lines=15> */
[----:B------:R-:W-:Y:S01]  /*41a0*/  LEA R93, R93, -R93, 0x5 ;  /* 0x8000005d5d5d7211 */ /* 0x000fe200078e28ff */
[----:B------:R-:W2:Y:S01]  /*41b0*/  @P2 LDG.E.U16 R18, desc[UR32][R108.64] ;  /* 0x000000206c122981 */ /* 0x000ea2000c1e1500 */
[----:B------:R-:W-:Y:S02]  /*41c0*/  IADD3 R204, P5, PT, R205, R136, RZ ;  /* 0x00000088cdcc7210 */ /* 0x000fe40007fbe0ff */
[----:B------:R-:W-:Y:S01]  /*41d0*/  PRMT R6, RZ, 0x7610, R6 ;  /* 0x00007610ff067816 */ /* 0x000fe20000000006 */
[----:B------:R-:W2:Y:S01]  /*41e0*/  @P2 LDG.E.U16 R0, desc[UR32][R240.64] ;  /* 0x00000020f0002981 */ /* 0x000ea2000c1e1500 */
[----:B------:R-:W-:Y:S02]  /*41f0*/  PRMT R7, RZ, 0x7610, R7 ;  /* 0x00007610ff077816 */ /* 0x000fe40000000007 */
[----:B------:R-:W-:Y:S01]  /*4200*/  PRMT R9, RZ, 0x7610, R9 ;  /* 0x00007610ff097816 */ /* 0x000fe20000000009 */
[----:B------:R-:W2:Y:S01]  /*4210*/  @P2 LDG.E.U16 R8, desc[UR32][R224.64] ;  /* 0x00000020e0082981 */ /* 0x000ea2000c1e1500 */
[----:B------:R-:W-:-:S02]  /*4220*/  PRMT R11, RZ, 0x7610, R11 ;  /* 0x00007610ff0b7816 */ /* 0x000fc4000000000b */
[----:B------:R-:W-:Y:S01]  /*4230*/  PRMT R13, RZ, 0x7610, R13 ;  /* 0x00007610ff0d7816 */ /* 0x000fe2000000000d */
[----:B------:R-:W2:Y:S01]  /*4240*/  @P2 LDG.E.U16 R10, desc[UR32][R208.64] ;  /* 0x00000020d00a2981 */ /* 0x000ea2000c1e1500 */
[----:B------:R-:W-:Y:S02]  /*4250*/  PRMT R15, RZ, 0x7610, R15 ;  /* 0x00007610ff0f7816 */ /* 0x000fe4000000000f */
[----:B------:R-:W-:Y:S01]  /*4260*/  LOP3.LUT R34, R252, 0x1f, RZ, 0xc0, !PT ;  /* 0x0000001ffc227812 */ /* 0x000fe200078ec0ff */
[----:B------:R-:W2:Y:S01]  /*4270*/  @P2 LDG.E.U16 R4, desc[UR32][R102.64] ;  /* 0x0000002066042981 */ /* 0x000ea2000c1e1500 */
[-C--:B------:R-:W-:Y:S01]  /*4280*/  LEA.HI.X.SX32 R207, R91, R137.reuse, 0x1, P6 ;  /* 0x000000895bcf7211 */ /* 0x080fe200030f0eff */
[----:B0-----:R-:W-:Y:S01]  /*4290*/  UIMAD UR4, UR29, UR4, URZ ;  /* 0x000000041d0472a4 */ /* 0x001fe2000f8e02ff */
[----:B------:R-:W-:Y:S01]  /*42a0*/  LEA.HI.X.SX32 R205, R93, R137, 0x1, P5 ;  /* 0x000000895dcd7211 */ /* 0x000fe200028f0eff */
[----:B------:R-:W2:Y:S01]  /*42b0*/  @P2 LDG.E.U16 R5, desc[UR32][R238.64] ;  /* 0x00000020ee052981 */ /* 0x000ea2000c1e1500 */
[----:B------:R-:W0:Y:S03]  /*42c0*/  LDC R40, c[0x0][0x3d8] ;  /* 0x0000f600ff287b82 */ /* 0x000e260000000800 */
[----:B------:R-:W2:Y:S04]  /*42d0*/  @P2 LDG.E.U16 R6, desc[UR32][R222.64] ;  /* 0x00000020de062981 */ /* 0x000ea8000c1e1500 */
[----:B------:R-:W2:Y:S01]  /*42e0*/  @P2 LDG.E.U16 R7, desc[UR32][R206.64] ;  /* 0x00000020ce072981 */ /* 0x000ea2000c1e1500 */
[----:B------:R-:W0:Y:S03]  /*42f0*/  LDC R42, c[0x0][0x3d8] ;  /* 0x0000f600ff2a7b82 */ /* 0x000e260000000800 */
[----:B------:R-:W2:Y:S04]  /*4300*/  @P2 LDG.E.U16 R9, desc[UR32][R106.64] ;  /* 0x000000206a092981 */ /* 0x000ea8000c1e1500 */
[----:B------:R-:W2:Y:S01]  /*4310*/  @P2 LDG.E.U16 R11, desc[UR32][R236.64] ;  /* 0x00000020ec0b2981 */ /* 0x000ea2000c1e1500 */
[----:B------:R-:W0:Y:S03]  /*4320*/  LDC R44, c[0x0][0x3d8] ;  /* 0x0000f600ff2c7b82 */ /* 0x000e260000000800 */
[----:B------:R-:W3:Y:S04]  /*4330*/  @P2 LDG.E.U16 R13, desc[UR32][R220.64] ;  /* 0x00000020dc0d2981 */ /* 0x000ee8000c1e1500 */
[----:B------:R-:W3:Y:S01]  /*4340*/  @P2 LDG.E.U16 R15, desc[UR32][R204.64] ;  /* 0x00000020cc0f2981 */ /* 0x000ee2000c1e1500 */
[----:B------:R-:W-:Y:S01]  /*4350*/  IMAD R34, R34, UR70, RZ ;  /* 0x0000004622227c24 */ /* 0x000fe2000f8e02ff */
[----:B------:R-:W-:Y:S01]  /*4360*/  USHF.L.U32 UR7, UR4, 0x1, URZ ;  /* 0x0000000104077899 */ /* 0x000fe200080006ff */
[----:B------:R-:W0:Y:S08]  /*4370*/  LDC R45, c[0x0][0x3d8] ;  /* 0x0000f600ff2d7b82 */ /* 0x000e300000000800 */
[----:B------:R-:W0:Y:S01]  /*4380*/  LDC R43, c[0x0][0x3d8] ;  /* 0x0000f600ff2b7b82 */ /* 0x000e220000000800 */
[----:B------:R-:W-:-:S02]  /*4390*/  SHF.L.U32 R37, R34, 0x1, RZ ;  /* 0x0000000122257819 */ /* 0x000fc400000006ff */
[----:B------:R-:W-:Y:S01]  /*43a0*/  LEA R134, R3, R38, 0x6 ;  /* 0x0000002603867211 */ /* 0x000fe200078e30ff */
[----:B------:R-:W-:Y:S01]  /*43b0*/  VOTEU.ALL UP1, P1 ;  /* 0x0000000000ff7886 */ /* 0x000fe20000820000 */
[----:B-1----:R-:W-:Y:S01]  /*43c0*/  IADD3 R143, P3, P4, R37, UR7, R50 ;  /* 0x00000007258f7c10 */ /* 0x002fe2000fc7e032 */
[----:B------:R-:W1:Y:S01]  /*43d0*/  LDCU UR7, c[0x0][0x3d8] ;  /* 0x00007b00ff0777ac */ /* 0x000e620008000800 */
[----:B------:R-:W-:Y:S01]  /*43e0*/  STL.64 [R1+0x28], R120 ;  /* 0x0000287801007387 */ /* 0x000fe20000100a00 */
[----:B------:R-:W0:Y:S01]  /*43f0*/  LDC R37, c[0x0][0x3d8] ;  /* 0x0000f600ff257b82 */ /* 0x000e220000000800 */
[----:B------:R-:W-:Y:S01]  /*4400*/  IMAD.HI R34, R34, 0x2, RZ ;  /* 0x0000000222227827 */ /* 0x000fe200078e02ff */
[----:B------:R-:W-:-:S06]  /*4410*/  UIMAD.WIDE UR4, UR4, 0x2, URZ ;  /* 0x00000002040478a5 */ /* 0x000fcc000f8e02ff */
[----:B------:R-:W0:Y:S01]  /*4420*/  LDC R53, c[0x0][0x3d8] ;  /* 0x0000f600ff357b82 */ /* 0x000e220000000800 */
[----:B------:R-:W-:Y:S01]  /*4430*/  IADD3.X R51, PT, PT, R34, UR5, R51, P3, P4 ;  /* 0x0000000522337c10 */ /* 0x000fe20009fe8433 */
[----:B------:R-:W-:Y:S01]  /*4440*/  STL.64 [R1+0x20], R112 ;  /* 0x0000207001007387 */ /* 0x000fe20000100a00 */
[----:B------:R-:W-:-:S05]  /*4450*/  SHF.R.U32.HI R34, RZ, 0x5, R252 ;  /* 0x00000005ff227819 */ /* 0x000fca00000116fc */
[----:B------:R-:W0:Y:S01]  /*4460*/  LDC R46, c[0x0][0x3d8] ;  /* 0x0000f600ff2e7b82 */ /* 0x000e220000000800 */
[----:B------:R-:W-:-:S07]  /*4470*/  SGXT.U32 R34, R34, 0x2 ;  /* 0x000000022222781a */ /* 0x000fce0000000000 */
[----:B------:R-:W4:Y:S01]  /*4480*/  LDC R55, c[0x0][0x3d8] ;  /* 0x0000f600ff377b82 */ /* 0x000f220000000800 */
[----:B-1----:R-:W-:-:S07]  /*4490*/  IMAD R34, R34, UR7, RZ ;  /* 0x0000000722227c24 */ /* 0x002fce000f8e02ff */
[----:B------:R-:W1:Y:S01]  /*44a0*/  LDC R57, c[0x0][0x3d8] ;  /* 0x0000f600ff397b82 */ /* 0x000e620000000800 */
[----:B0-----:R-:W-:-:S07]  /*44b0*/  LEA R36, R37, R34, 0x2 ;  /* 0x0000002225247211 */ /* 0x001fce00078e10ff */
[----:B------:R-:W0:Y:S01]  /*44c0*/  LDC R59, c[0x0][0x3d8] ;  /* 0x0000f600ff3b7b82 */ /* 0x000e220000000800 */
[----:B------:R-:W-:-:S07]  /*44d0*/  LEA R37, R39, R36, 0x2 ;  /* 0x0000002427257211 */ /* 0x000fce00078e10ff */
        /* <DEDUP_REMOVED lines=13> */
[----:B------:R-:W-:-:S07]  /*45b0*/  LEA R202, P4, R34, R143, 0x1 ;  /* 0x0000008f22ca7211 */ /* 0x000fce00078808ff */
[----:B------:R-:W0:Y:S01]  /*45c0*/  LDC R47, c[0x0][0x3d8] ;  /* 0x0000f600ff2f7b82 */ /* 0x000e220000000800 */
[----:B------:R-:W-:-:S07]  /*45d0*/  LEA R46, R46, R45, 0x2 ;  /* 0x0000002d2e2e7211 */ /* 0x000fce00078e10ff */
[----:B------:R-:W0:Y:S01]  /*45e0*/  LDC R56, c[0x0][0x3d8] ;  /* 0x0000f600ff387b82 */ /* 0x000e220000000800 */
[----:B------:R-:W-:-:S07]  /*45f0*/  LEA R200, P5, R36, R143, 0x1 ;  /* 0x0000008f24c87211 */ /* 0x000fce00078a08ff */
[----:B------:R-:W0:Y:S01]  /*4600*/  LDC R48, c[0x0][0x3d8] ;  /* 0x0000f600ff307b82 */ /* 0x000e220000000800 */
[----:B------:R-:W-:-:S07]  /*4610*/  LEA.HI.X.SX32 R203, R34, R51, 0x1, P4 ;  /* 0x0000003322cb7211 */ /* 0x000fce00020f0eff */
[----:B------:R-:W0:Y:S01]  /*4620*/  LDC R58, c[0x0][0x3d8] ;  /* 0x0000f600ff3a7b82 */ /* 0x000e220000000800 */
[----:B----4-:R-:W-:Y:S01]  /*4630*/  LEA R34, R55, R46, 0x2 ;  /* 0x0000002e37227211 */ /* 0x010fe200078e10ff */
[----:B------:R-:W-:Y:S01]  /*4640*/  UIADD3 UR4, UPT, UPT, UR17, 0x1c, URZ ;  /* 0x0000001c11047890 */ /* 0x000fe2000fffe0ff */
[----:B------:R-:W-:-:S05]  /*4650*/  LEA.HI.X.SX32 R201, R36, R51, 0x1, P5 ;  /* 0x0000003324c97211 */ /* 0x000fca00028f0eff */
[----:B------:R-:W4:Y:S01]  /*4660*/  LDC R69, c[0x0][0x3d8] ;  /* 0x0000f600ff457b82 */ /* 0x000f220000000800 */
[-C--:B------:R-:W-:Y:S01]  /*4670*/  LEA R198, P4, R37, R143.reuse, 0x1 ;  /* 0x0000008f25c67211 */ /* 0x080fe200078808ff */
[----:B------:R-:W-:Y:S01]  /*4680*/  UIADD3 UR5, UPT, UPT, UR17, 0x3c, URZ ;  /* 0x0000003c11057890 */ /* 0x000fe2000fffe0ff */
[----:B-1----:R-:W-:Y:S01]  /*4690*/  LEA R36, R57, R34, 0x2 ;  /* 0x0000002239247211 */ /* 0x002fe200078e10ff */
[----:B------:R-:W-:Y:S01]  /*46a0*/  STL.64 [R1+0x18], R110 ;  /* 0x0000186e01007387 */ /* 0x000fe20000100a00 */
[----:B------:R-:W-:Y:S02]  /*46b0*/  LEA R196, P5, R39, R143, 0x1 ;  /* 0x0000008f27c47211 */ /* 0x000fe400078a08ff */
[----:B------:R-:W-:Y:S01]  /*46c0*/  LEA.HI.X.SX32 R199, R37, R51, 0x1, P4 ;  /* 0x0000003325c77211 */ /* 0x000fe200020f0eff */
[----:B------:R-:W1:Y:S01]  /*46d0*/  LDC R71, c[0x0][0x3d8] ;  /* 0x0000f600ff477b82 */ /* 0x000e620000000800 */
[----:B0-----:R-:W-:Y:S02]  /*46e0*/  LEA R37, R59, R36, 0x2 ;  /* 0x000000243b257211 */ /* 0x001fe400078e10ff */
[----:B------:R-:W-:Y:S01]  /*46f0*/  LEA R194, P6, R40, R143, 0x1 ;  /* 0x0000008f28c27211 */ /* 0x000fe200078c08ff */
[----:B------:R-:W-:Y:S01]  /*4700*/  IMAD R43, R43, UR4, RZ ;  /* 0x000000042b2b7c24 */ /* 0x000fe2000f8e02ff */
[----:B------:R-:W-:-:S03]  /*4710*/  LEA.HI.X.SX32 R197, R39, R51, 0x1, P5 ;  /* 0x0000003327c57211 */ /* 0x000fc600028f0eff */
[----:B------:R-:W0:Y:S01]  /*4720*/  LDC R60, c[0x0][0x3d8] ;  /* 0x0000f600ff3c7b82 */ /* 0x000e220000000800 */
[----:B------:R-:W-:Y:S01]  /*4730*/  LEA R39, R50, R37, 0x2 ;  /* 0x0000002532277211 */ /* 0x000fe200078e10ff */
[----:B------:R-:W-:Y:S01]  /*4740*/  UIADD3 UR7, UPT, UPT, UR17, 0x5c, URZ ;  /* 0x0000005c11077890 */ /* 0x000fe2000fffe0ff */
[----:B------:R-:W-:Y:S01]  /*4750*/  LEA R192, P5, R41, R143, 0x1 ;  /* 0x0000008f29c07211 */ /* 0x000fe200078a08ff */
[----:B------:R-:W-:Y:S01]  /*4760*/  IMAD R47, R47, UR5, RZ ;  /* 0x000000052f2f7c24 */ /* 0x000fe2000f8e02ff */
[----:B------:R-:W-:Y:S01]  /*4770*/  LEA.HI.X.SX32 R195, R40, R51, 0x1, P6 ;  /* 0x0000003328c37211 */ /* 0x000fe200030f0eff */
[----:B------:R-:W-:Y:S01]  /*4780*/  STL.64 [R1+0x10], R108 ;  /* 0x0000106c01007387 */ /* 0x000fe20000100a00 */
[----:B------:R-:W-:Y:S01]  /*4790*/  LEA R40, R52, R39, 0x3 ;  /* 0x0000002734287211 */ /* 0x000fe200078e18ff */
[----:B------:R-:W0:Y:S01]  /*47a0*/  LDC R73, c[0x0][0x3d8] ;  /* 0x0000f600ff497b82 */ /* 0x000e220000000800 */
[-C--:B------:R-:W-:Y:S02]  /*47b0*/  LEA R190, P6, R42, R143.reuse, 0x1 ;  /* 0x0000008f2abe7211 */ /* 0x080fe400078c08ff */
[----:B------:R-:W-:Y:S01]  /*47c0*/  LEA R188, P3, R43, R143, 0x1 ;  /* 0x0000008f2bbc7211 */ /* 0x000fe200078608ff */
[----:B------:R-:W-:Y:S01]  /*47d0*/  IMAD R48, R48, UR7, RZ ;  /* 0x0000000730307c24 */ /* 0x000fe2000f8e02ff */
[----:B------:R-:W-:Y:S01]  /*47e0*/  LEA.HI.X.SX32 R193, R41, R51, 0x1, P5 ;  /* 0x0000003329c17211 */ /* 0x000fe200028f0eff */
[----:B------:R-:W-:Y:S01]  /*47f0*/  STL.64 [R1+0x8], R102 ;  /* 0x0000086601007387 */ /* 0x000fe20000100a00 */
[----:B------:R-:W-:Y:S01]  /*4800*/  LEA R186, P5, R44, R143, 0x1 ;  /* 0x0000008f2cba7211 */ /* 0x000fe200078a08ff */
[----:B------:R-:W0:Y:S01]  /*4810*/  LDC R62, c[0x0][0x3d8] ;  /* 0x0000f600ff3e7b82 */ /* 0x000e220000000800 */
[----:B------:R-:W-:Y:S01]  /*4820*/  LEA R41, R61, R40, 0x2 ;  /* 0x000000283d297211 */ /* 0x000fe200078e10ff */
[----:B------:R-:W-:Y:S01]  /*4830*/  STL.64 [R1], R106 ;  /* 0x0000006a01007387 */ /* 0x000fe20000100a00 */
[----:B------:R-:W-:-:S02]  /*4840*/  LEA.HI.X.SX32 R191, R42, R51, 0x1, P6 ;  /* 0x000000332abf7211 */ /* 0x000fc400030f0eff */
[C---:B------:R-:W-:Y:S02]  /*4850*/  LEA R184, P6, R45.reuse, R143, 0x1 ;  /* 0x0000008f2db87211 */ /* 0x040fe400078c08ff */
[----:B------:R-:W-:Y:S01]  /*4860*/  LEA.HI.X.SX32 R187, R44, R51, 0x1, P5 ;  /* 0x000000332cbb7211 */ /* 0x000fe200028f0eff */
[----:B------:R-:W0:Y:S01]  /*4870*/  LDC R49, c[0x0][0x3d8] ;  /* 0x0000f600ff317b82 */ /* 0x000e220000000800 */
[----:B------:R-:W-:Y:S02]  /*4880*/  LEA R180, P5, R34, R143, 0x1 ;  /* 0x0000008f22b47211 */ /* 0x000fe400078a08ff */
[----:B------:R-:W-:Y:S02]  /*4890*/  LEA R42, R54, R41, 0x2 ;  /* 0x00000029362a7211 */ /* 0x000fe400078e10ff */
[----:B------:R-:W-:Y:S02]  /*48a0*/  LEA.HI.X.SX32 R185, R45, R51, 0x1, P6 ;  /* 0x000000332db97211 */ /* 0x000fe400030f0eff */
[----:B------:R-:W-:-:S02]  /*48b0*/  LEA R178, P6, R36, R143, 0x1 ;  /* 0x0000008f24b27211 */ /* 0x000fc400078c08ff */
[-C--:B------:R-:W-:Y:S02]  /*48c0*/  LEA.HI.X.SX32 R181, R34, R51.reuse, 0x1, P5 ;  /* 0x0000003322b57211 */ /* 0x080fe400028f0eff */
[----:B------:R-:W-:Y:S02]  /*48d0*/  LEA R34, R63, R42, 0x2 ;  /* 0x0000002a3f227211 */ /* 0x000fe400078e10ff */
[----:B------:R-:W-:Y:S02]  /*48e0*/  LEA.HI.X.SX32 R179, R36, R51, 0x1, P6 ;  /* 0x0000003324b37211 */ /* 0x000fe400030f0eff */
[-C--:B------:R-:W-:Y:S02]  /*48f0*/  LEA R176, P5, R37, R143.reuse, 0x1 ;  /* 0x0000008f25b07211 */ /* 0x080fe400078a08ff */
[----:B------:R-:W-:Y:S02]  /*4900*/  LEA R36, R65, R34, 0x2 ;  /* 0x0000002241247211 */ /* 0x000fe400078e10ff */
[----:B------:R-:W-:-:S02]  /*4910*/  LEA R174, P6, R39, R143, 0x1 ;  /* 0x0000008f27ae7211 */ /* 0x000fc400078c08ff */
[-C--:B------:R-:W-:Y:S02]  /*4920*/  LEA.HI.X.SX32 R177, R37, R51.reuse, 0x1, P5 ;  /* 0x0000003325b17211 */ /* 0x080fe400028f0eff */
[----:B------:R-:W-:Y:S02]  /*4930*/  LEA R37, R67, R36, 0x2 ;  /* 0x0000002443257211 */ /* 0x000fe400078e10ff */
[----:B------:R-:W-:Y:S02]  /*4940*/  LEA.HI.X.SX32 R175, R39, R51, 0x1, P6 ;  /* 0x0000003327af7211 */ /* 0x000fe400030f0eff */
[-C--:B------:R-:W-:Y:S02]  /*4950*/  LEA R168, P6, R41, R143.reuse, 0x1 ;  /* 0x0000008f29a87211 */ /* 0x080fe400078c08ff */
[----:B------:R-:W-:Y:S02]  /*4960*/  LEA R170, P5, R40, R143, 0x1 ;  /* 0x0000008f28aa7211 */ /* 0x000fe400078a08ff */
[----:B------:R-:W-:Y:S01]  /*4970*/  LEA R39, R56, R37, 0x2 ;  /* 0x0000002538277211 */ /* 0x000fe200078e10ff */
[----:B------:R-:W-:-:S04]  /*4980*/  @!UP0 UIADD3 UR4, UPT, UPT, -UR6, 0x100000, URZ ;  /* 0x0010000006048890 */ /* 0x000fc8000fffe1ff */
[----:B------:R-:W-:Y:S02]  /*4990*/  @!UP0 USHF.L.U32 UR5, UR4, 0xb, URZ ;  /* 0x0000000b04058899 */ /* 0x000fe400080006ff */
[----:B------:R-:W-:Y:S01]  /*49a0*/  @!UP0 USHF.L.U32 UR4, UR4, 0x1, URZ ;  /* 0x0000000104048899 */ /* 0x000fe200080006ff */
[-C--:B------:R-:W-:Y:S02]  /*49b0*/  LEA.HI.X.SX32 R169, R41, R51.reuse, 0x1, P6 ;  /* 0x0000003329a97211 */ /* 0x080fe400030f0eff */
[-C--:B------:R-:W-:Y:S02]  /*49c0*/  LEA.HI.X.SX32 R189, R43, R51.reuse, 0x1, P3 ;  /* 0x000000332bbd7211 */ /* 0x080fe400018f0eff */
[----:B------:R-:W-:Y:S02]  /*49d0*/  LEA.HI.X.SX32 R171, R40, R51, 0x1, P5 ;  /* 0x0000003328ab7211 */ /* 0x000fe400028f0eff */
[-C--:B------:R-:W-:Y:S02]  /*49e0*/  LEA R164, P6, R34, R143.reuse, 0x1 ;  /* 0x0000008f22a47211 */ /* 0x080fe400078c08ff */
[----:B------:R-:W-:-:S02]  /*49f0*/  LEA R182, P3, R46, R143, 0x1 ;  /* 0x0000008f2eb67211 */ /* 0x000fc400078608ff */
[----:B------:R-:W-:Y:S01]  /*4a00*/  LEA R40, R58, R39, 0x3 ;  /* 0x000000273a287211 */ /* 0x000fe200078e18ff */
[----:B------:R0:W0:Y:S01]  /*4a10*/  @!UP1 SYNCS.EXCH.64 URZ, [UR28+0xe008], UR4 ;  /* 0x00e008041cff95b2 */ /* 0x0000220008000100 */
[----:B------:R-:W-:Y:S02]  /*4a20*/  LEA R166, P5, R42, R143, 0x1 ;  /* 0x0000008f2aa67211 */ /* 0x000fe400078a08ff */
[-C--:B------:R-:W-:Y:S02]  /*4a30*/  LEA.HI.X.SX32 R165, R34, R51.reuse, 0x1, P6 ;  /* 0x0000003322a57211 */ /* 0x080fe400030f0eff */
[----:B------:R-:W-:Y:S02]  /*4a40*/  LEA.HI.X.SX32 R183, R46, R51, 0x1, P3 ;  /* 0x000000332eb77211 */ /* 0x000fe400018f0eff */
[----:B----4-:R-:W-:Y:S02]  /*4a50*/  LEA R34, R69, R40, 0x2 ;  /* 0x0000002845227211 */ /* 0x010fe400078e10ff */
[----:B------:R-:W-:-:S02]  /*4a60*/  LEA R156, P3, R48, R143, 0x1 ;  /* 0x0000008f309c7211 */ /* 0x000fc400078608ff */
[----:B------:R-:W-:Y:S02]  /*4a70*/  LOP3.LUT R77, R134, 0x10, RZ, 0x3c, !PT ;  /* 0x00000010864d7812 */ /* 0x000fe400078e3cff */
[----:B------:R-:W-:Y:S02]  /*4a80*/  LEA.HI.X.SX32 R167, R42, R51, 0x1, P5 ;  /* 0x000000332aa77211 */ /* 0x000fe400028f0eff */
[----:B------:R-:W-:Y:S01]  /*4a90*/  LEA R162, P5, R36, R143, 0x1 ;  /* 0x0000008f24a27211 */ /* 0x000fe200078a08ff */
[----:B------:R4:W-:Y:S01]  /*4aa0*/  STS.U16 [R134+UR28+0x8000], R27 ;  /* 0x0080001b86007988 */ /* 0x0009e2000800041c */
[----:B-1----:R-:W-:Y:S02]  /*4ab0*/  LEA R41, R71, R34, 0x2 ;  /* 0x0000002247297211 */ /* 0x002fe400078e10ff */
[----:B------:R-:W-:Y:S01]  /*4ac0*/  LEA.HI.X.SX32 R157, R48, R51, 0x1, P3 ;  /* 0x00000033309d7211 */ /* 0x000fe200018f0eff */
[----:B------:R-:W-:Y:S01]  /*4ad0*/  STS.U16 [R134+UR28+0x8400], R31 ;  /* 0x0084001f86007988 */ /* 0x000fe2000800041c */
[----:B------:R-:W-:-:S02]  /*4ae0*/  LOP3.LUT R75, R134, 0x20, RZ, 0x3c, !PT ;  /* 0x00000020864b7812 */ /* 0x000fc400078e3cff */
[-C--:B------:R-:W-:Y:S01]  /*4af0*/  LEA R158, P3, R39, R143.reuse, 0x1 ;  /* 0x0000008f279e7211 */ /* 0x080fe200078608ff */
[----:B------:R-:W-:Y:S01]  /*4b00*/  STS.U16 [R134+UR28+0x8800], R33 ;  /* 0x0088002186007988 */ /* 0x000fe2000800041c */
[----:B------:R-:W-:-:S03]  /*4b10*/  LEA R160, P6, R37, R143, 0x1 ;  /* 0x0000008f25a07211 */ /* 0x000fc600078c08ff */
[----:B--2---:R-:W-:Y:S01]  /*4b20*/  STS.U16 [R134+UR28+0x8c00], R35 ;  /* 0x008c002386007988 */ /* 0x004fe2000800041c */
[----:B------:R-:W-:-:S03]  /*4b30*/  LEA.HI.X.SX32 R163, R36, R51, 0x1, P5 ;  /* 0x0000003324a37211 */ /* 0x000fc600028f0eff */
[----:B------:R-:W-:Y:S01]  /*4b40*/  STS.U16 [R77+UR28+0x8080], R32 ;  /* 0x008080204d007988 */ /* 0x000fe2000800041c */
[----:B0-----:R-:W-:-:S03]  /*4b50*/  LEA R36, R60, R41, 0x2 ;  /* 0x000000293c247211 */ /* 0x001fc600078e10ff */
[----:B------:R-:W-:Y:S01]  /*4b60*/  STS.U16 [R77+UR28+0x8480], R28 ;  /* 0x0084801c4d007988 */ /* 0x000fe2000800041c */
[----:B----4-:R-:W-:-:S03]  /*4b70*/  LOP3.LUT R27, R134, 0x30, RZ, 0x3c, !PT ;  /* 0x00000030861b7812 */ /* 0x010fc600078e3cff */
[----:B---3--:R-:W-:Y:S01]  /*4b80*/  STS.U16 [R77+UR28+0x8880], R29 ;  /* 0x0088801d4d007988 */ /* 0x008fe2000800041c */
[----:B------:R-:W-:-:S03]  /*4b90*/  LEA.HI.X.SX32 R159, R39, R51, 0x1, P3 ;  /* 0x00000033279f7211 */ /* 0x000fc600018f0eff */
[----:B------:R-:W-:Y:S01]  /*4ba0*/  STS.U16 [R77+UR28+0x8c80], R30 ;  /* 0x008c801e4d007988 */ /* 0x000fe2000800041c */
[----:B------:R-:W-:Y:S02]  /*4bb0*/  LEA.HI.X.SX32 R161, R37, R51, 0x1, P6 ;  /* 0x0000003325a17211 */ /* 0x000fe400030f0eff */
[----:B------:R-:W-:Y:S01]  /*4bc0*/  LEA R152, P3, R34, R143, 0x1 ;  /* 0x0000008f22987211 */ /* 0x000fe200078608ff */
[----:B------:R0:W-:Y:S01]  /*4bd0*/  STS.U16 [R75+UR28+0x8100], R22 ;  /* 0x008100164b007988 */ /* 0x0001e2000800041c */
[----:B------:R-:W-:-:S03]  /*4be0*/  LEA R37, R73, R36, 0x2 ;  /* 0x0000002449257211 */ /* 0x000fc600078e10ff */
[----:B------:R-:W-:Y:S01]  /*4bf0*/  STS.U16 [R75+UR28+0x8500], R23 ;  /* 0x008500174b007988 */ /* 0x000fe2000800041c */
[----:B------:R-:W-:-:S03]  /*4c00*/  LEA.HI.X.SX32 R153, R34, R51, 0x1, P3 ;  /* 0x0000003322997211 */ /* 0x000fc600018f0eff */
[----:B------:R-:W-:Y:S01]  /*4c10*/  STS.U16 [R75+UR28+0x8900], R24 ;  /* 0x008900184b007988 */ /* 0x000fe2000800041c */
[----:B0-----:R-:W-:-:S03]  /*4c20*/  LOP3.LUT R22, R134, 0x40, RZ, 0x3c, !PT ;  /* 0x0000004086167812 */ /* 0x001fc600078e3cff */
[----:B------:R-:W-:Y:S01]  /*4c30*/  STS.U16 [R75+UR28+0x8d00], R25 ;  /* 0x008d00194b007988 */ /* 0x000fe2000800041c */
[----:B------:R-:W-:-:S03]  /*4c40*/  LEA R146, P3, R37, R143, 0x1 ;  /* 0x0000008f25927211 */ /* 0x000fc600078608ff */
[----:B------:R-:W-:Y:S04]  /*4c50*/  STS.U16 [R27+UR28+0x8180], R26 ;  /* 0x0081801a1b007988 */ /* 0x000fe8000800041c */
[----:B------:R0:W-:Y:S04]  /*4c60*/  STS.U16 [R27+UR28+0x8580], R19 ;  /* 0x008580131b007988 */ /* 0x0001e8000800041c */
[----:B------:R-:W-:Y:S01]  /*4c70*/  STS.U16 [R27+UR28+0x8980], R20 ;  /* 0x008980141b007988 */ /* 0x000fe2000800041c */
[----:B------:R-:W-:-:S03]  /*4c80*/  LEA.HI.X.SX32 R147, R37, R51, 0x1, P3 ;  /* 0x0000003325937211 */ /* 0x000fc600018f0eff */
[----:B------:R-:W-:Y:S01]  /*4c90*/  STS.U16 [R27+UR28+0x8d80], R21 ;  /* 0x008d80151b007988 */ /* 0x000fe2000800041c */
[----:B0-----:R-:W-:-:S03]  /*4ca0*/  LOP3.LUT R19, R134, 0x50, RZ, 0x3c, !PT ;  /* 0x0000005086137812 */ /* 0x001fc600078e3cff */
[----:B------:R0:W-:Y:S01]  /*4cb0*/  STS.U16 [R22+UR28+0x8200], R12 ;  /* 0x0082000c16007988 */ /* 0x0001e2000800041c */
[----:B------:R-:W-:-:S04]  /*4cc0*/  @!UP0 UIADD3 UR4, UPT, UPT, -UR6, 0x100000, URZ ;  /* 0x0010000006048890 */ /* 0x000fc8000fffe1ff */
[----:B------:R-:W-:Y:S02]  /*4cd0*/  @!UP0 USHF.L.U32 UR5, UR4, 0xb, URZ ;  /* 0x0000000b04058899 */ /* 0x000fe400080006ff */
[----:B------:R-:W-:Y:S01]  /*4ce0*/  @!UP0 USHF.L.U32 UR4, UR4, 0x1, URZ ;  /* 0x0000000104048899 */ /* 0x000fe200080006ff */
[----:B------:R-:W-:Y:S01]  /*4cf0*/  STS.U16 [R22+UR28+0x8600], R14 ;  /* 0x0086000e16007988 */ /* 0x000fe2000800041c */
[----:B------:R-:W-:-:S03]  /*4d00*/  ISETP.EQ.U32.AND P3, PT, RZ, UR17, P2 ;  /* 0x00000011ff007c0c */ /* 0x000fc60009762070 */
[----:B------:R-:W-:Y:S01]  /*4d10*/  STS.U16 [R22+UR28+0x8a00], R16 ;  /* 0x008a001016007988 */ /* 0x000fe2000800041c */
[----:B------:R-:W-:Y:S02]  /*4d20*/  LEA R154, P5, R40, R143, 0x1 ;  /* 0x0000008f289a7211 */ /* 0x000fe400078a08ff */
[----:B0-----:R-:W-:Y:S01]  /*4d30*/  LOP3.LUT R12, R134, 0x60, RZ, 0x3c, !PT ;  /* 0x00000060860c7812 */ /* 0x001fe200078e3cff */
[----:B------:R-:W-:Y:S01]  /*4d40*/  STS.U16 [R22+UR28+0x8e00], R17 ;  /* 0x008e001116007988 */ /* 0x000fe2000800041c */
[----:B------:R-:W-:-:S03]  /*4d50*/  LEA R39, R62, R37, 0x2 ;  /* 0x000000253e277211 */ /* 0x000fc600078e10ff */
[----:B------:R-:W-:Y:S01]  /*4d60*/  STS.U16 [R19+UR28+0x8280], R18 ;  /* 0x0082801213007988 */ /* 0x000fe2000800041c */
[----:B------:R-:W-:-:S03]  /*4d70*/  LOP3.LUT R252, R134, 0x70, RZ, 0x3c, !PT ;  /* 0x0000007086fc7812 */ /* 0x000fc600078e3cff */
[----:B------:R0:W-:Y:S01]  /*4d80*/  STS.U16 [R19+UR28+0x8680], R0 ;  /* 0x0086800013007988 */ /* 0x0001e2000800041c */
[----:B------:R-:W-:-:S03]  /*4d90*/  LEA.HI.X.SX32 R155, R40, R51, 0x1, P5 ;  /* 0x00000033289b7211 */ /* 0x000fc600028f0eff */
[----:B------:R1:W-:Y:S01]  /*4da0*/  STS.U16 [R19+UR28+0x8a80], R8 ;  /* 0x008a800813007988 */ /* 0x0003e2000800041c */
[----:B------:R-:W-:Y:S01]  /*4db0*/  IMAD R49, R49, UR8, RZ ;  /* 0x0000000831317c24 */ /* 0x000fe2000f8e02ff */
[-C--:B------:R-:W-:Y:S02]  /*4dc0*/  LEA R172, P4, R47, R143.reuse, 0x1 ;  /* 0x0000008f2fac7211 */ /* 0x080fe400078808ff */
[----:B------:R1:W-:Y:S01]  /*4dd0*/  STS.U16 [R19+UR28+0x8e80], R10 ;  /* 0x008e800a13007988 */ /* 0x0003e2000800041c */
[-C--:B------:R-:W-:Y:S01]  /*4de0*/  LEA R150, P5, R41, R143.reuse, 0x1 ;  /* 0x0000008f29967211 */ /* 0x080fe200078a08ff */
[----:B------:R-:W-:Y:S01]  /*4df0*/  VOTEU.ALL UP1, P1 ;  /* 0x0000000000ff7886 */ /* 0x000fe20000820000 */
[----:B------:R-:W-:Y:S01]  /*4e00*/  LEA R148, P6, R36, R143, 0x1 ;  /* 0x0000008f24947211 */ /* 0x000fe200078c08ff */
[----:B------:R1:W-:Y:S01]  /*4e10*/  STS.U16 [R12+UR28+0x8300], R4 ;  /* 0x008300040c007988 */ /* 0x0003e2000800041c */
[----:B------:R-:W-:-:S03]  /*4e20*/  LEA R34, R64, R39, 0x2 ;  /* 0x0000002740227211 */ /* 0x000fc600078e10ff */
[----:B------:R1:W-:Y:S01]  /*4e30*/  STS.U16 [R12+UR28+0x8700], R5 ;  /* 0x008700050c007988 */ /* 0x0003e2000800041c */
[----:B------:R-:W-:-:S03]  /*4e40*/  LEA.HI.X.SX32 R173, R47, R51, 0x1, P4 ;  /* 0x000000332fad7211 */ /* 0x000fc600020f0eff */
[----:B------:R1:W-:Y:S01]  /*4e50*/  STS.U16 [R12+UR28+0x8b00], R6 ;  /* 0x008b00060c007988 */ /* 0x0003e2000800041c */
[----:B------:R-:W-:-:S03]  /*4e60*/  LEA.HI.X.SX32 R151, R41, R51, 0x1, P5 ;  /* 0x0000003329977211 */ /* 0x000fc600028f0eff */
[----:B------:R1:W-:Y:S01]  /*4e70*/  STS.U16 [R12+UR28+0x8f00], R7 ;  /* 0x008f00070c007988 */ /* 0x0003e2000800041c */
[----:B------:R-:W-:-:S03]  /*4e80*/  LEA.HI.X.SX32 R149, R36, R51, 0x1, P6 ;  /* 0x0000003324957211 */ /* 0x000fc600030f0eff */
[----:B------:R1:W-:Y:S01]  /*4e90*/  STS.U16 [R252+UR28+0x8380], R9 ;  /* 0x00838009fc007988 */ /* 0x0003e2000800041c */
[----:B------:R-:W-:-:S03]  /*4ea0*/  LEA R140, P4, R49, R143, 0x1 ;  /* 0x0000008f318c7211 */ /* 0x000fc600078808ff */
[----:B------:R1:W-:Y:S01]  /*4eb0*/  STS.U16 [R252+UR28+0x8780], R11 ;  /* 0x0087800bfc007988 */ /* 0x0003e2000800041c */
[----:B------:R-:W-:-:S03]  /*4ec0*/  LEA R144, P5, R39, R143, 0x1 ;  /* 0x0000008f27907211 */ /* 0x000fc600078a08ff */
[----:B------:R1:W-:Y:S01]  /*4ed0*/  STS.U16 [R252+UR28+0x8b80], R13 ;  /* 0x008b800dfc007988 */ /* 0x0003e2000800041c */
[----:B------:R-:W-:-:S03]  /*4ee0*/  LEA R142, P6, R34, R143, 0x1 ;  /* 0x0000008f228e7211 */ /* 0x000fc600078c08ff */
[----:B------:R1:W-:Y:S01]  /*4ef0*/  STS.U16 [R252+UR28+0x8f80], R15 ;  /* 0x008f800ffc007988 */ /* 0x0003e2000800041c */
[----:B------:R-:W-:Y:S01]  /*4f00*/  UIADD3 UR8, UPT, UPT, UR28, 0xa000, URZ ;  /* 0x0000a0001c087890 */ /* 0x000fe2000fffe0ff */
[----:B------:R2:W-:Y:S06]  /*4f10*/  MEMBAR.ALL.CTA ;  /* 0x0000000000007992 */ /* 0x0005ec0000008000 */
[----:B--2---:R-:W-:Y:S04]  /*4f20*/  FENCE.VIEW.ASYNC.S ;  /* 0x00000000000073c6 */ /* 0x004fe80000000000 */
[----:B------:R-:W2:Y:S02]  /*4f30*/  FENCE.VIEW.ASYNC.S ;  /* 0x00000000000073c6 */ /* 0x000ea40000000000 */
[----:B--2---:R1:W2:Y:S01]  /*4f40*/  @!UP1 SYNCS.EXCH.64 URZ, [UR28+0xa000], UR4 ;  /* 0x00a000041cff95b2 */ /* 0x0042a20008000100 */
[----:B------:R-:W-:Y:S01]  /*4f50*/  UIADD3 UR24, UPT, UPT, UR27, 0x80, URZ ;  /* 0x000000801b187890 */ /* 0x000fe2000fffe0ff */
[----:B------:R-:W-:-:S02]  /*4f60*/  LEA.HI.X.SX32 R145, R39, R51, 0x1, P5 ;  /* 0x0000003327917211 */ /* 0x000fc400028f0eff */
[-C--:B------:R-:W-:Y:S02]  /*4f70*/  LEA.HI.X.SX32 R143, R34, R51.reuse, 0x1, P6 ;  /* 0x00000033228f7211 */ /* 0x080fe400030f0eff */
[----:B------:R-:W-:Y:S02]  /*4f80*/  LEA.HI.X.SX32 R141, R49, R51, 0x1, P4 ;  /* 0x00000033318d7211 */ /* 0x000fe400020f0eff */
[----:B0-----:R-:W-:Y:S02]  /*4f90*/  PRMT R0, RZ, 0x7610, R0 ;  /* 0x00007610ff007816 */ /* 0x001fe40000000000 */
[----:B------:R-:W-:Y:S02]  /*4fa0*/  PRMT R74, RZ, 0x7610, R74 ;  /* 0x00007610ff4a7816 */ /* 0x000fe4000000004a */
[----:B------:R-:W-:Y:S02]  /*4fb0*/  PRMT R76, RZ, 0x7610, R76 ;  /* 0x00007610ff4c7816 */ /* 0x000fe4000000004c */
[----:B------:R-:W-:-:S02]  /*4fc0*/  PRMT R78, RZ, 0x7610, R78 ;  /* 0x00007610ff4e7816 */ /* 0x000fc4000000004e */
[----:B------:R-:W-:Y:S02]  /*4fd0*/  PRMT R80, RZ, 0x7610, R80 ;  /* 0x00007610ff507816 */ /* 0x000fe40000000050 */
[----:B------:R-:W-:Y:S02]  /*4fe0*/  PRMT R82, RZ, 0x7610, R82 ;  /* 0x00007610ff527816 */ /* 0x000fe40000000052 */
[----:B------:R-:W-:Y:S02]  /*4ff0*/  PRMT R84, RZ, 0x7610, R84 ;  /* 0x00007610ff547816 */ /* 0x000fe40000000054 */
        /* <DEDUP_REMOVED lines=24> */
[----:B------:R-:W-:Y:S01]  /*5180*/  PRMT R62, RZ, 0x7610, R62 ;  /* 0x00007610ff3e7816 */ /* 0x000fe2000000003e */
[----:B--2---:R-:W-:Y:S06]  /*5190*/  BAR.SYNC.DEFER_BLOCKING 0x0 ;  /* 0x0000000000007b1d */ /* 0x004fec0000010000 */
[----:B-1----:R-:W-:Y:S05]  /*51a0*/  @!P3 BRA `(.L_x_6) ;  /* 0x0000000000dcb947 */ /* 0x002fea0003800000 */
[----:B------:R-:W-:Y:S02]  /*51b0*/  USHF.R.U32.HI UR7, URZ, 0x4, UR28 ;  /* 0x00000004ff077899 */ /* 0x000fe4000801161c */
[----:B------:R-:W-:Y:S02]  /*51c0*/  UIADD3 UR5, UPT, UPT, UR28, 0x8000, URZ ;  /* 0x000080001c057890 */ /* 0x000fe4000fffe0ff */
[----:B------:R-:W-:Y:S02]  /*51d0*/  USGXT.U32 UR7, UR7, 0xe ;  /* 0x0000000e0707789a */ /* 0x000fe40008000000 */
[----:B------:R-:W-:Y:S02]  /*51e0*/  USHF.R.U32.HI UR5, URZ, 0x4, UR5 ;  /* 0x00000004ff057899 */ /* 0x000fe40008011605 */
[----:B------:R-:W-:Y:S02]  /*51f0*/  UIADD3 UR36, UP1, UPT, UR7, 0x4000080, URZ ;  /* 0x0400008007247890 */ /* 0x000fe4000ff3e0ff */
[----:B------:R-:W-:Y:S01]  /*5200*/  USGXT.U32 UR10, UR5, 0xe ;  /* 0x0000000e050a789a */ /* 0x000fe20008000000 */
[----:B------:R-:W-:Y:S01]  /*5210*/  UMOV UR4, URZ ;  /* 0x000000ff00047c82 */ /* 0x000fe20008000000 */
[----:B------:R-:W-:Y:S01]  /*5220*/  UMOV UR6, URZ ;  /* 0x000000ff00067c82 */ /* 0x000fe20008000000 */
[----:B------:R-:W-:-:S02]  /*5230*/  UIADD3.X UR37, UPT, UPT, UR4, 0x40004040, URZ, UP1, !UPT ;  /* 0x4000404004257890 */ /* 0x000fc40008ffe4ff */
[----:B------:R-:W-:Y:S01]  /*5240*/  UIADD3 UR42, UP1, UPT, UR10, 0x2, URZ ;  /* 0x000000020a2a7890 */ /* 0x000fe2000ff3e0ff */
[----:B------:R-:W-:Y:S01]  /*5250*/  UMOV UR4, UR8 ;  /* 0x0000000800047c82 */ /* 0x000fe20008000000 */
[----:B------:R-:W-:Y:S02]  /*5260*/  UMOV UR5, URZ ;  /* 0x000000ff00057c82 */ /* 0x000fe40008000000 */
[----:B------:R-:W-:Y:S01]  /*5270*/  UIADD3.X UR43, UPT, UPT, UR6, 0x40004040, URZ, UP1, !UPT ;  /* 0x40004040062b7890 */ /* 0x000fe20008ffe4ff */
[----:B------:R-:W-:Y:S01]  /*5280*/  UMOV UR9, UR4 ;  /* 0x0000000400097c82 */ /* 0x000fe20008000000 */
[----:B------:R-:W-:Y:S02]  /*5290*/  ULOP3.LUT UR4, UR7, 0x4000000, URZ, 0xfc, !UPT ;  /* 0x0400000007047892 */ /* 0x000fe4000f8efcff */
[----:B------:R-:W-:Y:S02]  /*52a0*/  UIADD3.64 UR6, UPT, UPT, UR36, 0x80, URZ ;  /* 0x0000008024067897 */ /* 0x000fe4000fffe0ff */
[----:B------:R-:W-:-:S02]  /*52b0*/  UIADD3.64 UR54, UPT, UPT, UR42, 0x2, URZ ;  /* 0x000000022a367897 */ /* 0x000fc4000fffe0ff */
[----:B------:R-:W-:Y:S02]  /*52c0*/  UIADD3.64 UR44, UPT, UPT, UR36, 0x100, URZ ;  /* 0x00000100242c7897 */ /* 0x000fe4000fffe0ff */
[----:B------:R-:W-:Y:S02]  /*52d0*/  UIADD3.64 UR56, UPT, UPT, UR42, 0x4, URZ ;  /* 0x000000042a387897 */ /* 0x000fe4000fffe0ff */
[----:B------:R-:W-:Y:S02]  /*52e0*/  UIADD3.64 UR46, UPT, UPT, UR36, 0x180, URZ ;  /* 0x00000180242e7897 */ /* 0x000fe4000fffe0ff */
[----:B------:R-:W-:Y:S02]  /*52f0*/  UIADD3.64 UR58, UPT, UPT, UR42, 0xfe, URZ ;  /* 0x000000fe2a3a7897 */ /* 0x000fe4000fffe0ff */
[----:B------:R-:W-:Y:S02]  /*5300*/  UIADD3.64 UR48, UPT, UPT, UR36, 0x200, URZ ;  /* 0x0000020024307897 */ /* 0x000fe4000fffe0ff */
[----:B------:R-:W-:-:S02]  /*5310*/  UIADD3.64 UR60, UPT, UPT, UR42, 0x100, URZ ;  /* 0x000001002a3c7897 */ /* 0x000fc4000fffe0ff */
[----:B------:R-:W-:Y:S02]  /*5320*/  UIADD3.64 UR50, UPT, UPT, UR36, 0x280, URZ ;  /* 0x0000028024327897 */ /* 0x000fe4000fffe0ff */
[----:B------:R-:W-:Y:S01]  /*5330*/  UIADD3.64 UR62, UPT, UPT, UR42, 0x102, URZ ;  /* 0x000001022a3e7897 */ /* 0x000fe2000fffe0ff */
[----:B------:R-:W-:Y:S01]  /*5340*/  UMOV UR12, 0x0 ;  /* 0x00000000000c7882 */ /* 0x000fe20000000000 */
[----:B------:R-:W-:Y:S01]  /*5350*/  UMOV UR13, 0x8088490 ;  /* 0x08088490000d7882 */ /* 0x000fe20000000000 */
[----:B------:R-:W-:Y:S01]  /*5360*/  UIADD3.64 UR52, UPT, UPT, UR36, 0x300, URZ ;  /* 0x0000030024347897 */ /* 0x000fe2000fffe0ff */
[----:B------:R-:W-:Y:S01]  /*5370*/  UMOV UR5, 0x40004040 ;  /* 0x4000404000057882 */ /* 0x000fe20000000000 */
[----:B------:R-:W-:Y:S01]  /*5380*/  UIADD3.64 UR64, UPT, UPT, UR42, 0x104, URZ ;  /* 0x000001042a407897 */ /* 0x000fe2000fffe0ff */
[----:B------:R-:W-:Y:S01]  /*5390*/  UMOV UR11, 0x40004040 ;  /* 0x40004040000b7882 */ /* 0x000fe20000000000 */
[----:B------:R-:W-:Y:S01]  /*53a0*/  UMOV UR14, 0x0 ;  /* 0x00000000000e7882 */ /* 0x000fe20000000000 */
[----:B------:R-:W-:Y:S01]  /*53b0*/  UMOV UR15, 0x8088490 ;  /* 0x08088490000f7882 */ /* 0x000fe20000000000 */
[----:B------:R-:W-:Y:S01]  /*53c0*/  UMOV UR20, 0x0 ;  /* 0x0000000000147882 */ /* 0x000fe20000000000 */
[----:B------:R-:W-:Y:S01]  /*53d0*/  UMOV UR21, 0x8088490 ;  /* 0x0808849000157882 */ /* 0x000fe20000000000 */
[----:B------:R0:W-:Y:S01]  /*53e0*/  UTCHMMA gdesc[UR4], gdesc[UR10], tmem[UR24], tmem[UR12], idesc[UR13], !UPT ;  /* 0x00ff0c0a040075ea */ /* 0x0001e2000f800018 */
[----:B------:R-:W-:Y:S01]  /*53f0*/  UMOV UR18, 0x0 ;  /* 0x0000000000127882 */ /* 0x000fe20000000000 */
[----:B------:R-:W-:Y:S01]  /*5400*/  UMOV UR19, 0x8088490 ;  /* 0x0808849000137882 */ /* 0x000fe20000000000 */
[----:B------:R0:W-:Y:S01]  /*5410*/  UTCHMMA gdesc[UR36], gdesc[UR42], tmem[UR24], tmem[UR14], idesc[UR15], UPT ;  /* 0x00ff0e2a240075ea */ /* 0x0001e2000b800018 */
        /* <DEDUP_REMOVED lines=12> */
[----:B------:R0:W-:Y:S01]  /*54e0*/  UTCHMMA gdesc[UR50], gdesc[UR62], tmem[UR24], tmem[UR40], idesc[UR41], UPT ;  /* 0x00ff283e320075ea */ /* 0x0001e2000b800018 */
[----:B------:R0:W-:Y:S01]  /*54f0*/  UTCHMMA gdesc[UR52], gdesc[UR64], tmem[UR24], tmem[UR38], idesc[UR39], UPT ;  /* 0x00ff2640340075ea */ /* 0x0001e2000b800018 */
[----:B------:R0:W-:Y:S01]  /*5500*/  UTCBAR [UR9], URZ ;  /* 0x000000ff090073e9 */ /* 0x0001e200080000ff */
[----:B------:R-:W-:Y:S01]  /*5510*/  NOP ;  /* 0x0000000000007918 */ /* 0x000fe20000000000 */
.L_x_6:
[----:B------:R-:W-:Y:S05]  /*5520*/  @!P2 BRA `(.L_x_7) ;  /* 0x000000000008a947 */ /* 0x000fea0003800000 */
[----:B------:R-:W1:Y:S02]  /*5530*/  SYNCS.PHASECHK.TRANS64.TRYWAIT P4, [UR28+0xa000], RZ ;  /* 0x00a000ffff0075a7 */ /* 0x000e64000808111c */
[----:B-1----:R-:W-:Y:S05]  /*5540*/  @!P4 BRA `(.L_x_8) ;  /* 0x000000900084c947 */ /* 0x002fea0003800000 */
.L_x_7:
[----:B------:R-:W-:Y:S06]  /*5550*/  BAR.SYNC.DEFER_BLOCKING 0x0 ;  /* 0x0000000000007b1d */ /* 0x000fec0000010000 */
[----:B------:R-:W1:Y:S01]  /*5560*/  LDTM.x32 R4, tmem[UR25+0x80] ;  /* 0x00008019000479ee */ /* 0x000e6200082c0000 */
[----:B------:R-:W-:Y:S01]  /*5570*/  ISETP.NE.U32.AND P4, PT, R3, RZ, PT ;  /* 0x000000ff0300720c */ /* 0x000fe20003f85070 */
[----:B------:R-:W2:Y:S01]  /*5580*/  @!P1 SYNCS.CCTL.IV [UR28+0xa000] ;  /* 0x00a00000ff0099b1 */ /* 0x000ea2000800001c */
[----:B-1----:R-:W-:Y:S01]  /*5590*/  FMUL R37, R4, UR16 ;  /* 0x0000001004257c20 */ /* 0x002fe20008400000 */
[----:B------:R-:W-:Y:S01]  /*55a0*/  FMUL R98, R5, UR16 ;  /* 0x0000001005627c20 */ /* 0x000fe20008400000 */
[----:B------:R-:W-:Y:S01]  /*55b0*/  FMUL R39, R6, UR16 ;  /* 0x0000001006277c20 */ /* 0x000fe20008400000 */
[----:B------:R-:W-:Y:S01]  /*55c0*/  FMUL R41, R7, UR16 ;  /* 0x0000001007297c20 */ /* 0x000fe20008400000 */
[----:B------:R-:W-:Y:S01]  /*55d0*/  FMUL R100, R8, UR16 ;  /* 0x0000001008647c20 */ /* 0x000fe20008400000 */
[----:B------:R-:W-:Y:S01]  /*55e0*/  FMUL R132, R35, UR16 ;  /* 0x0000001023847c20 */ /* 0x000fe20008400000 */
[----:B------:R-:W-:Y:S01]  /*55f0*/  SEL R133, RZ, 0x90, !P4 ;  /* 0x00000090ff857807 */ /* 0x000fe20006000000 */
[----:B------:R-:W-:Y:S01]  /*5600*/  NOP ;  /* 0x0000000000007918 */ /* 0x000fe20000000000 */
[----:B------:R-:W-:Y:S01]  /*5610*/  FMNMX3 R39, R37, R98, R39, !PT ;  /* 0x0000006225277276 */ /* 0x000fe20007800027 */
[----:B------:R-:W-:Y:S01]  /*5620*/  FMUL R37, R9, UR16 ;  /* 0x0000001009257c20 */ /* 0x000fe20008400000 */
[----:B------:R-:W-:Y:S01]  /*5630*/  FMUL R98, R10, UR16 ;  /* 0x000000100a627c20 */ /* 0x000fe20008400000 */
[----:B------:R-:W-:Y:S01]  /*5640*/  LOP3.LUT R133, R133, R38, RZ, 0x3c, !PT ;  /* 0x0000002685857212 */ /* 0x000fe200078e3cff */
[----:B------:R1:W5:Y:S01]  /*5650*/  @P2 LDG.E.U16 R0, desc[UR32][R202.64] ;  /* 0x00000020ca002981 */ /* 0x000362000c1e1500 */
[----:B------:R-:W-:Y:S01]  /*5660*/  FMNMX3 R41, R39, R41, R100, !PT ;  /* 0x0000002927297276 */ /* 0x000fe20007800064 */
[----:B------:R-:W-:Y:S01]  /*5670*/  FMUL R39, R11, UR16 ;  /* 0x000000100b277c20 */ /* 0x000fe20008400000 */
[----:B------:R-:W-:Y:S01]  /*5680*/  FMUL R100, R12, UR16 ;  /* 0x000000100c647c20 */ /* 0x000fe20008400000 */
        /* <DEDUP_REMOVED lines=45> */
[----:B------:R-:W-:-:S03]  /*5960*/  FMNMX3 R39, R41, R39, R100, !PT ;  /* 0x0000002729277276 */ /* 0x000fc60007800064 */
[----:B------:R1:W5:Y:S01]  /*5970*/  @P2 LDG.E.U16 R64, desc[UR32][R150.64] ;  /* 0x0000002096402981 */ /* 0x000362000c1e1500 */
[----:B------:R-:W-:-:S03]  /*5980*/  FMNMX3 R37, R39, R37, R98, !PT ;  /* 0x0000002527257276 */ /* 0x000fc60007800062 */
[----:B------:R1:W5:Y:S01]  /*5990*/  @P2 LDG.E.U16 R66, desc[UR32][R146.64] ;  /* 0x0000002092422981 */ /* 0x000362000c1e1500 */
[----:B------:R-:W-:-:S03]  /*59a0*/  FMNMX3 R132, R37, -INF , R132, !PT ;  /* 0xff80000025847876 */ /* 0x000fc60007800084 */
[----:B------:R1:W5:Y:S02]  /*59b0*/  @P2 LDG.E.U16 R68, desc[UR32][R142.64] ;  /* 0x000000208e442981 */ /* 0x000364000c1e1500 */
[--C-:B------:R-:W-:Y:S01]  /*59c0*/  FFMA R4, R4, UR16, -R132.reuse ;  /* 0x0000001004047c23 */ /* 0x100fe20008000884 */
[--C-:B------:R-:W-:Y:S01]  /*59d0*/  FFMA R5, R5, UR16, -R132.reuse ;  /* 0x0000001005057c23 */ /* 0x100fe20008000884 */
[--C-:B------:R-:W-:Y:S01]  /*59e0*/  FFMA R6, R6, UR16, -R132.reuse ;  /* 0x0000001006067c23 */ /* 0x100fe20008000884 */
[----:B------:R1:W5:Y:S01]  /*59f0*/  @P2 LDG.E.U16 R70, desc[UR32][R200.64] ;  /* 0x00000020c8462981 */ /* 0x000362000c1e1500 */
[----:B------:R-:W-:Y:S01]  /*5a00*/  FMUL R4, R4, 1.4426950216293334961 ;  /* 0x3fb8aa3b04047820 */ /* 0x000fe20000400000 */
[----:B------:R-:W-:Y:S01]  /*5a10*/  FMUL R5, R5, 1.4426950216293334961 ;  /* 0x3fb8aa3b05057820 */ /* 0x000fe20000400000 */
[----:B------:R-:W-:Y:S01]  /*5a20*/  FMUL R6, R6, 1.4426950216293334961 ;  /* 0x3fb8aa3b06067820 */ /* 0x000fe20000400000 */
[--C-:B------:R-:W-:Y:S01]  /*5a30*/  FFMA R7, R7, UR16, -R132.reuse ;  /* 0x0000001007077c23 */ /* 0x100fe20008000884 */
[--C-:B------:R-:W-:Y:S01]  /*5a40*/  FFMA R8, R8, UR16, -R132.reuse ;  /* 0x0000001008087c23 */ /* 0x100fe20008000884 */
[----:B------:R1:W5:Y:S01]  /*5a50*/  @P2 LDG.E.U16 R72, desc[UR32][R196.64] ;  /* 0x00000020c4482981 */ /* 0x000362000c1e1500 */
[----:B------:R-:W-:Y:S01]  /*5a60*/  MUFU.EX2 R4, R4 ;  /* 0x0000000400047308 */ /* 0x000fe20000000800 */
[----:B------:R-:W-:Y:S01]  /*5a70*/  FMUL R7, R7, 1.4426950216293334961 ;  /* 0x3fb8aa3b07077820 */ /* 0x000fe20000400000 */
[----:B------:R-:W-:Y:S01]  /*5a80*/  FMUL R8, R8, 1.4426950216293334961 ;  /* 0x3fb8aa3b08087820 */ /* 0x000fe20000400000 */
[----:B------:R1:W5:Y:S04]  /*5a90*/  @P2 LDG.E.U16 R36, desc[UR32][R192.64] ;  /* 0x00000020c0242981 */ /* 0x000368000c1e1500 */
[----:B------:R1:W5:Y:S01]  /*5aa0*/  @P2 LDG.E.U16 R40, desc[UR32][R188.64] ;  /* 0x00000020bc282981 */ /* 0x000362000c1e1500 */
[----:B------:R-:W3:Y:S01]  /*5ab0*/  MUFU.EX2 R5, R5 ;  /* 0x0000000500057308 */ /* 0x000ee20000000800 */
[--C-:B------:R-:W-:Y:S01]  /*5ac0*/  FFMA R9, R9, UR16, -R132.reuse ;  /* 0x0000001009097c23 */ /* 0x100fe20008000884 */
[--C-:B------:R-:W-:Y:S01]  /*5ad0*/  FFMA R10, R10, UR16, -R132.reuse ;  /* 0x000000100a0a7c23 */ /* 0x100fe20008000884 */
[----:B------:R1:W5:Y:S04]  /*5ae0*/  @P2 LDG.E.U16 R42, desc[UR32][R184.64] ;  /* 0x00000020b82a2981 */ /* 0x000368000c1e1500 */
[----:B------:R1:W5:Y:S01]  /*5af0*/  @P2 LDG.E.U16 R44, desc[UR32][R180.64] ;  /* 0x00000020b42c2981 */ /* 0x000362000c1e1500 */
[----:B------:R-:W4:Y:S01]  /*5b00*/  MUFU.EX2 R6, R6 ;  /* 0x0000000600067308 */ /* 0x000f220000000800 */
[----:B------:R-:W-:Y:S01]  /*5b10*/  FMUL R9, R9, 1.4426950216293334961 ;  /* 0x3fb8aa3b09097820 */ /* 0x000fe20000400000 */
[----:B------:R-:W-:Y:S01]  /*5b20*/  FMUL R10, R10, 1.4426950216293334961 ;  /* 0x3fb8aa3b0a0a7820 */ /* 0x000fe20000400000 */
[----:B------:R1:W5:Y:S04]  /*5b30*/  @P2 LDG.E.U16 R46, desc[UR32][R176.64] ;  /* 0x00000020b02e2981 */ /* 0x000368000c1e1500 */
[----:B------:R1:W5:Y:S01]  /*5b40*/  @P2 LDG.E.U16 R48, desc[UR32][R172.64] ;  /* 0x00000020ac302981 */ /* 0x000362000c1e1500 */
[----:B------:R-:W0:Y:S01]  /*5b50*/  MUFU.EX2 R7, R7 ;  /* 0x0000000700077308 */ /* 0x000e220000000800 */
[--C-:B------:R-:W-:Y:S01]  /*5b60*/  FFMA R11, R11, UR16, -R132.reuse ;  /* 0x000000100b0b7c23 */ /* 0x100fe20008000884 */
[----:B---3--:R-:W-:Y:S01]  /*5b70*/  FADD R37, R4, R5 ;  /* 0x0000000504257221 */ /* 0x008fe20000000000 */
[----:B------:R1:W5:Y:S04]  /*5b80*/  @P2 LDG.E.U16 R50, desc[UR32][R168.64] ;  /* 0x00000020a8322981 */ /* 0x000368000c1e1500 */
[----:B------:R1:W5:Y:S01]  /*5b90*/  @P2 LDG.E.U16 R135, desc[UR32][R164.64] ;  /* 0x00000020a4872981 */ /* 0x000362000c1e1500 */
[----:B------:R-:W3:Y:S01]  /*5ba0*/  MUFU.EX2 R8, R8 ;  /* 0x0000000800087308 */ /* 0x000ee20000000800 */
[----:B------:R-:W-:Y:S01]  /*5bb0*/  FMUL R11, R11, 1.4426950216293334961 ;  /* 0x3fb8aa3b0b0b7820 */ /* 0x000fe20000400000 */
[--C-:B------:R-:W-:Y:S01]  /*5bc0*/  FFMA R12, R12, UR16, -R132.reuse ;  /* 0x000000100c0c7c23 */ /* 0x100fe20008000884 */
[----:B----4-:R-:W-:Y:S01]  /*5bd0*/  FADD R98, R6, R37 ;  /* 0x0000002506627221 */ /* 0x010fe20000000000 */
[----:B------:R1:W5:Y:S04]  /*5be0*/  @P2 LDG.E.U16 R52, desc[UR32][R160.64] ;  /* 0x00000020a0342981 */ /* 0x000368000c1e1500 */
[----:B------:R-:W4:Y:S01]  /*5bf0*/  MUFU.EX2 R9, R9 ;  /* 0x0000000900097308 */ /* 0x000f220000000800 */
[----:B------:R-:W-:Y:S01]  /*5c00*/  FMUL R12, R12, 1.4426950216293334961 ;  /* 0x3fb8aa3b0c0c7820 */ /* 0x000fe20000400000 */
[----:B------:R-:W-:Y:S01]  /*5c10*/  FFMA R13, R13, UR16, -R132 ;  /* 0x000000100d0d7c23 */ /* 0x000fe20008000884 */
[----:B0-----:R-:W-:Y:S01]  /*5c20*/  FADD R37, R7, R98 ;  /* 0x0000006207257221 */ /* 0x001fe20000000000 */
[----:B------:R1:W5:Y:S04]  /*5c30*/  @P2 LDG.E.U16 R54, desc[UR32][R156.64] ;  /* 0x000000209c362981 */ /* 0x000368000c1e1500 */
[----:B------:R-:W0:Y:S01]  /*5c40*/  MUFU.EX2 R10, R10 ;  /* 0x0000000a000a7308 */ /* 0x000e220000000800 */
[----:B------:R-:W-:Y:S01]  /*5c50*/  FMUL R13, R13, 1.4426950216293334961 ;  /* 0x3fb8aa3b0d0d7820 */ /* 0x000fe20000400000 */
[--C-:B------:R-:W-:Y:S01]  /*5c60*/  FFMA R14, R14, UR16, -R132.reuse ;  /* 0x000000100e0e7c23 */ /* 0x100fe20008000884 */
[----:B---3--:R-:W-:Y:S01]  /*5c70*/  FADD R98, R8, R37 ;  /* 0x0000002508627221 */ /* 0x008fe20000000000 */
[----:B------:R1:W5:Y:S04]  /*5c80*/  @P2 LDG.E.U16 R56, desc[UR32][R152.64] ;  /* 0x0000002098382981 */ /* 0x000368000c1e1500 */
[----:B------:R-:W3:Y:S01]  /*5c90*/  MUFU.EX2 R11, R11 ;  /* 0x0000000b000b7308 */ /* 0x000ee20000000800 */
[----:B------:R-:W-:Y:S01]  /*5ca0*/  FMUL R14, R14, 1.4426950216293334961 ;  /* 0x3fb8aa3b0e0e7820 */ /* 0x000fe20000400000 */
[----:B------:R-:W-:Y:S01]  /*5cb0*/  FFMA R15, R15, UR16, -R132 ;  /* 0x000000100f0f7c23 */ /* 0x000fe20008000884 */
[----:B----4-:R-:W-:Y:S01]  /*5cc0*/  FADD R37, R9, R98 ;  /* 0x0000006209257221 */ /* 0x010fe20000000000 */
[----:B------:R1:W5:Y:S04]  /*5cd0*/  @P2 LDG.E.U16 R58, desc[UR32][R148.64] ;  /* 0x00000020943a2981 */ /* 0x000368000c1e1500 */
[----:B------:R-:W4:Y:S01]  /*5ce0*/  MUFU.EX2 R12, R12 ;  /* 0x0000000c000c7308 */ /* 0x000f220000000800 */
[----:B------:R-:W-:Y:S01]  /*5cf0*/  FMUL R15, R15, 1.4426950216293334961 ;  /* 0x3fb8aa3b0f0f7820 */ /* 0x000fe20000400000 */
[--C-:B------:R-:W-:Y:S01]  /*5d00*/  FFMA R16, R16, UR16, -R132.reuse ;  /* 0x0000001010107c23 */ /* 0x100fe20008000884 */
[----:B0-----:R-:W-:Y:S01]  /*5d10*/  FADD R98, R10, R37 ;  /* 0x000000250a627221 */ /* 0x001fe20000000000 */
[----:B------:R1:W5:Y:S04]  /*5d20*/  @P2 LDG.E.U16 R60, desc[UR32][R144.64] ;  /* 0x00000020903c2981 */ /* 0x000368000c1e1500 */
[----:B------:R-:W0:Y:S01]  /*5d30*/  MUFU.EX2 R13, R13 ;  /* 0x0000000d000d7308 */ /* 0x000e220000000800 */
[----:B------:R-:W-:Y:S01]  /*5d40*/  FMUL R16, R16, 1.4426950216293334961 ;  /* 0x3fb8aa3b10107820 */ /* 0x000fe20000400000 */
[----:B------:R-:W-:Y:S01]  /*5d50*/  FFMA R17, R17, UR16, -R132 ;  /* 0x0000001011117c23 */ /* 0x000fe20008000884 */
[----:B---3--:R-:W-:Y:S01]  /*5d60*/  FADD R37, R11, R98 ;  /* 0x000000620b257221 */ /* 0x008fe20000000000 */
[----:B------:R1:W5:Y:S01]  /*5d70*/  @P2 LDG.E.U16 R62, desc[UR32][R140.64] ;  /* 0x000000208c3e2981 */ /* 0x000362000c1e1500 */
[--C-:B------:R-:W-:Y:S01]  /*5d80*/  FFMA R18, R18, UR16, -R132.reuse ;  /* 0x0000001012127c23 */ /* 0x100fe20008000884 */
[----:B------:R-:W-:Y:S01]  /*5d90*/  FMUL R17, R17, 1.4426950216293334961 ;  /* 0x3fb8aa3b11117820 */ /* 0x000fe20000400000 */
[--C-:B------:R-:W-:Y:S01]  /*5da0*/  FFMA R19, R19, UR16, -R132.reuse ;  /* 0x0000001013137c23 */ /* 0x100fe20008000884 */
[----:B------:R-:W3:Y:S01]  /*5db0*/  MUFU.EX2 R14, R14 ;  /* 0x0000000e000e7308 */ /* 0x000ee20000000800 */
[----:B----4-:R-:W-:Y:S01]  /*5dc0*/  FADD R98, R12, R37 ;  /* 0x000000250c627221 */ /* 0x010fe20000000000 */
[----:B------:R-:W-:Y:S01]  /*5dd0*/  FMUL R18, R18, 1.4426950216293334961 ;  /* 0x3fb8aa3b12127820 */ /* 0x000fe20000400000 */
[----:B------:R-:W-:Y:S01]  /*5de0*/  FMUL R19, R19, 1.4426950216293334961 ;  /* 0x3fb8aa3b13137820 */ /* 0x000fe20000400000 */
[--C-:B------:R-:W-:Y:S01]  /*5df0*/  FFMA R20, R20, UR16, -R132.reuse ;  /* 0x0000001014147c23 */ /* 0x100fe20008000884 */
[--C-:B------:R-:W-:Y:S01]  /*5e00*/  FFMA R21, R21, UR16, -R132.reuse ;  /* 0x0000001015157c23 */ /* 0x100fe20008000884 */
[--C-:B------:R-:W-:Y:S01]  /*5e10*/  FFMA R22, R22, UR16, -R132.reuse ;  /* 0x0000001016167c23 */ /* 0x100fe20008000884 */
[----:B------:R-:W-:Y:S01]  /*5e20*/  FFMA R23, R23, UR16, -R132 ;  /* 0x0000001017177c23 */ /* 0x000fe20008000884 */
[----:B------:R-:W4:Y:S01]  /*5e30*/  MUFU.EX2 R15, R15 ;  /* 0x0000000f000f7308 */ /* 0x000f220000000800 */
[----:B0-----:R-:W-:Y:S01]  /*5e40*/  FADD R37, R13, R98 ;  /* 0x000000620d257221 */ /* 0x001fe20000000000 */
[----:B------:R-:W-:Y:S01]  /*5e50*/  FMUL R20, R20, 1.4426950216293334961 ;  /* 0x3fb8aa3b14147820 */ /* 0x000fe20000400000 */
[----:B------:R-:W-:Y:S01]  /*5e60*/  FMUL R21, R21, 1.4426950216293334961 ;  /* 0x3fb8aa3b15157820 */ /* 0x000fe20000400000 */
[----:B------:R-:W-:Y:S01]  /*5e70*/  FMUL R22, R22, 1.4426950216293334961 ;  /* 0x3fb8aa3b16167820 */ /* 0x000fe20000400000 */
[----:B------:R-:W-:Y:S01]  /*5e80*/  FMUL R23, R23, 1.4426950216293334961 ;  /* 0x3fb8aa3b17177820 */ /* 0x000fe20000400000 */
[--C-:B------:R-:W-:Y:S01]  /*5e90*/  FFMA R24, R24, UR16, -R132.reuse ;  /* 0x0000001018187c23 */ /* 0x100fe20008000884 */
[--C-:B------:R-:W-:Y:S01]  /*5ea0*/  FFMA R25, R25, UR16, -R132.reuse ;  /* 0x0000001019197c23 */ /* 0x100fe20008000884 */
[----:B------:R-:W0:Y:S01]  /*5eb0*/  MUFU.EX2 R16, R16 ;  /* 0x0000001000107308 */ /* 0x000e220000000800 */
[----:B---3--:R-:W-:Y:S01]  /*5ec0*/  FADD R98, R14, R37 ;  /* 0x000000250e627221 */ /* 0x008fe20000000000 */
[----:B------:R-:W-:Y:S01]  /*5ed0*/  FMUL R24, R24, 1.4426950216293334961 ;  /* 0x3fb8aa3b18187820 */ /* 0x000fe20000400000 */
[----:B------:R-:W-:Y:S01]  /*5ee0*/  FMUL R25, R25, 1.4426950216293334961 ;  /* 0x3fb8aa3b19197820 */ /* 0x000fe20000400000 */
[--C-:B------:R-:W-:Y:S01]  /*5ef0*/  FFMA R26, R26, UR16, -R132.reuse ;  /* 0x000000101a1a7c23 */ /* 0x100fe20008000884 */
[--C-:B------:R-:W-:Y:S01]  /*5f00*/  FFMA R27, R27, UR16, -R132.reuse ;  /* 0x000000101b1b7c23 */ /* 0x100fe20008000884 */
[--C-:B------:R-:W-:Y:S01]  /*5f10*/  FFMA R28, R28, UR16, -R132.reuse ;  /* 0x000000101c1c7c23 */ /* 0x100fe20008000884 */
[----:B------:R-:W-:Y:S01]  /*5f20*/  FFMA R29, R29, UR16, -R132 ;  /* 0x000000101d1d7c23 */ /* 0x000fe20008000884 */
[----:B------:R-:W3:Y:S01]  /*5f30*/  MUFU.EX2 R17, R17 ;  /* 0x0000001100117308 */ /* 0x000ee20000000800 */
[----:B----4-:R-:W-:Y:S01]  /*5f40*/  FADD R37, R15, R98 ;  /* 0x000000620f257221 */ /* 0x010fe20000000000 */
[----:B------:R-:W-:Y:S01]  /*5f50*/  FMUL R26, R26, 1.4426950216293334961 ;  /* 0x3fb8aa3b1a1a7820 */ /* 0x000fe20000400000 */
[----:B------:R-:W-:Y:S01]  /*5f60*/  FMUL R27, R27, 1.4426950216293334961 ;  /* 0x3fb8aa3b1b1b7820 */ /* 0x000fe20000400000 */
[----:B------:R-:W-:Y:S01]  /*5f70*/  FMUL R28, R28, 1.4426950216293334961 ;  /* 0x3fb8aa3b1c1c7820 */ /* 0x000fe20000400000 */
[----:B------:R-:W-:Y:S01]  /*5f80*/  FMUL R29, R29, 1.4426950216293334961 ;  /* 0x3fb8aa3b1d1d7820 */ /* 0x000fe20000400000 */
[--C-:B------:R-:W-:Y:S01]  /*5f90*/  FFMA R30, R30, UR16, -R132.reuse ;  /* 0x000000101e1e7c23 */ /* 0x100fe20008000884 */
[--C-:B------:R-:W-:Y:S01]  /*5fa0*/  FFMA R31, R31, UR16, -R132.reuse ;  /* 0x000000101f1f7c23 */ /* 0x100fe20008000884 */
[----:B------:R-:W4:Y:S01]  /*5fb0*/  MUFU.EX2 R18, R18 ;  /* 0x0000001200127308 */ /* 0x000f220000000800 */
[----:B0-----:R-:W-:Y:S01]  /*5fc0*/  FADD R98, R16, R37 ;  /* 0x0000002510627221 */ /* 0x001fe20000000000 */
[----:B------:R-:W-:Y:S01]  /*5fd0*/  FMUL R30, R30, 1.4426950216293334961 ;  /* 0x3fb8aa3b1e1e7820 */ /* 0x000fe20000400000 */
[----:B------:R-:W-:Y:S01]  /*5fe0*/  FMUL R31, R31, 1.4426950216293334961 ;  /* 0x3fb8aa3b1f1f7820 */ /* 0x000fe20000400000 */
[--C-:B------:R-:W-:Y:S01]  /*5ff0*/  FFMA R32, R32, UR16, -R132.reuse ;  /* 0x0000001020207c23 */ /* 0x100fe20008000884 */
[--C-:B------:R-:W-:Y:S01]  /*6000*/  FFMA R33, R33, UR16, -R132.reuse ;  /* 0x0000001021217c23 */ /* 0x100fe20008000884 */
[--C-:B------:R-:W-:Y:S01]  /*6010*/  FFMA R34, R34, UR16, -R132.reuse ;  /* 0x0000001022227c23 */ /* 0x100fe20008000884 */
[----:B------:R-:W-:Y:S01]  /*6020*/  FFMA R35, R35, UR16, -R132 ;  /* 0x0000001023237c23 */ /* 0x000fe20008000884 */
[----:B------:R-:W0:Y:S01]  /*6030*/  MUFU.EX2 R19, R19 ;  /* 0x0000001300137308 */ /* 0x000e220000000800 */
[----:B---3--:R-:W-:Y:S01]  /*6040*/  FADD R37, R17, R98 ;  /* 0x0000006211257221 */ /* 0x008fe20000000000 */
[----:B------:R-:W-:Y:S01]  /*6050*/  FMUL R32, R32, 1.4426950216293334961 ;  /* 0x3fb8aa3b20207820 */ /* 0x000fe20000400000 */
[----:B------:R-:W-:Y:S01]  /*6060*/  FMUL R33, R33, 1.4426950216293334961 ;  /* 0x3fb8aa3b21217820 */ /* 0x000fe20000400000 */
[----:B------:R-:W-:Y:S01]  /*6070*/  FMUL R34, R34, 1.4426950216293334961 ;  /* 0x3fb8aa3b22227820 */ /* 0x000fe20000400000 */
[----:B------:R-:W-:Y:S01]  /*6080*/  FMUL R35, R35, 1.4426950216293334961 ;  /* 0x3fb8aa3b23237820 */ /* 0x000fe20000400000 */
[----:B------:R-:W-:-:S02]  /*6090*/  F2FP.BF16.F32.PACK_AB R4, R5, R4 ;  /* 0x000000040504723e */ /* 0x000fc400000010ff */
[----:B------:R-:W3:Y:S01]  /*60a0*/  MUFU.EX2 R20, R20 ;  /* 0x0000001400147308 */ /* 0x000ee20000000800 */
[----:B----4-:R-:W-:Y:S01]  /*60b0*/  FADD R98, R18, R37 ;  /* 0x0000002512627221 */ /* 0x010fe20000000000 */
[----:B------:R-:W-:Y:S02]  /*60c0*/  F2FP.BF16.F32.PACK_AB R5, R7, R6 ;  /* 0x000000060705723e */ /* 0x000fe400000010ff */
[----:B------:R-:W-:Y:S02]  /*60d0*/  F2FP.BF16.F32.PACK_AB R7, R11, R10 ;  /* 0x0000000a0b07723e */ /* 0x000fe400000010ff */
[----:B------:R-:W-:Y:S02]  /*60e0*/  F2FP.BF16.F32.PACK_AB R10, R17, R16 ;  /* 0x00000010110a723e */ /* 0x000fe400000010ff */
[----:B------:R-:W4:Y:S01]  /*60f0*/  MUFU.EX2 R21, R21 ;  /* 0x0000001500157308 */ /* 0x000f220000000800 */
[----:B0-----:R-:W-:Y:S01]  /*6100*/  FADD R37, R19, R98 ;  /* 0x0000006213257221 */ /* 0x001fe20000000000 */
[----:B------:R-:W-:-:S02]  /*6110*/  F2FP.BF16.F32.PACK_AB R6, R9, R8 ;  /* 0x000000080906723e */ /* 0x000fc400000010ff */
[----:B------:R-:W-:Y:S02]  /*6120*/  F2FP.BF16.F32.PACK_AB R8, R13, R12 ;  /* 0x0000000c0d08723e */ /* 0x000fe400000010ff */
[----:B------:R-:W-:Y:S02]  /*6130*/  F2FP.BF16.F32.PACK_AB R9, R15, R14 ;  /* 0x0000000e0f09723e */ /* 0x000fe400000010ff */
[----:B------:R-:W0:Y:S01]  /*6140*/  MUFU.EX2 R22, R22 ;  /* 0x0000001600167308 */ /* 0x000e220000000800 */
[----:B---3--:R-:W-:Y:S01]  /*6150*/  FADD R98, R20, R37 ;  /* 0x0000002514627221 */ /* 0x008fe20000000000 */
[----:B------:R-:W-:-:S06]  /*6160*/  F2FP.BF16.F32.PACK_AB R11, R19, R18 ;  /* 0x00000012130b723e */ /* 0x000fcc00000010ff */
[----:B------:R-:W3:Y:S01]  /*6170*/  MUFU.EX2 R23, R23 ;  /* 0x0000001700177308 */ /* 0x000ee20000000800 */
[C---:B----4-:R-:W-:Y:S01]  /*6180*/  FADD R37, R21.reuse, R98 ;  /* 0x0000006215257221 */ /* 0x050fe20000000000 */
[----:B------:R-:W-:-:S06]  /*6190*/  F2FP.BF16.F32.PACK_AB R12, R21, R20 ;  /* 0x00000014150c723e */ /* 0x000fcc00000010ff */
[----:B------:R-:W4:Y:S01]  /*61a0*/  MUFU.EX2 R24, R24 ;  /* 0x0000001800187308 */ /* 0x000f220000000800 */
[----:B0-----:R-:W-:-:S07]  /*61b0*/  FADD R98, R22, R37 ;  /* 0x0000002516627221 */ /* 0x001fce0000000000 */
[----:B------:R-:W0:Y:S01]  /*61c0*/  MUFU.EX2 R25, R25 ;  /* 0x0000001900197308 */ /* 0x000e220000000800 */
[C---:B---3--:R-:W-:Y:S01]  /*61d0*/  FADD R37, R23.reuse, R98 ;  /* 0x0000006217257221 */ /* 0x048fe20000000000 */
[----:B------:R-:W-:-:S06]  /*61e0*/  F2FP.BF16.F32.PACK_AB R13, R23, R22 ;  /* 0x00000016170d723e */ /* 0x000fcc00000010ff */
[----:B------:R-:W3:Y:S01]  /*61f0*/  MUFU.EX2 R26, R26 ;  /* 0x0000001a001a7308 */ /* 0x000ee20000000800 */
[----:B----4-:R-:W-:-:S07]  /*6200*/  FADD R98, R24, R37 ;  /* 0x0000002518627221 */ /* 0x010fce0000000000 */
[----:B------:R-:W4:Y:S01]  /*6210*/  MUFU.EX2 R27, R27 ;  /* 0x0000001b001b7308 */ /* 0x000f220000000800 */
[C---:B0-----:R-:W-:Y:S01]  /*6220*/  FADD R37, R25.reuse, R98 ;  /* 0x0000006219257221 */ /* 0x041fe20000000000 */
[----:B------:R-:W-:-:S06]  /*6230*/  F2FP.BF16.F32.PACK_AB R14, R25, R24 ;  /* 0x00000018190e723e */ /* 0x000fcc00000010ff */
[----:B------:R-:W0:Y:S01]  /*6240*/  MUFU.EX2 R28, R28 ;  /* 0x0000001c001c7308 */ /* 0x000e220000000800 */
[----:B---3--:R-:W-:-:S07]  /*6250*/  FADD R98, R26, R37 ;  /* 0x000000251a627221 */ /* 0x008fce0000000000 */
[----:B------:R-:W3:Y:S01]  /*6260*/  MUFU.EX2 R29, R29 ;  /* 0x0000001d001d7308 */ /* 0x000ee20000000800 */
[C---:B----4-:R-:W-:Y:S01]  /*6270*/  FADD R3, R27.reuse, R98 ;  /* 0x000000621b037221 */ /* 0x050fe20000000000 */
[----:B------:R-:W-:-:S06]  /*6280*/  F2FP.BF16.F32.PACK_AB R15, R27, R26 ;  /* 0x0000001a1b0f723e */ /* 0x000fcc00000010ff */
[----:B------:R-:W4:Y:S01]  /*6290*/  MUFU.EX2 R30, R30 ;  /* 0x0000001e001e7308 */ /* 0x000f220000000800 */
[----:B0-----:R-:W-:-:S07]  /*62a0*/  FADD R98, R28, R3 ;  /* 0x000000031c627221 */ /* 0x001fce0000000000 */
[----:B------:R-:W0:Y:S01]  /*62b0*/  MUFU.EX2 R31, R31 ;  /* 0x0000001f001f7308 */ /* 0x000e220000000800 */
[----:B---3--:R-:W-:-:S07]  /*62c0*/  FADD R3, R29, R98 ;  /* 0x000000621d037221 */ /* 0x008fce0000000000 */
        /* <DEDUP_REMOVED lines=8> */
[----:B----4-:R-:W-:Y:S01]  /*6350*/  FADD R3, R33, R16 ;  /* 0x0000001021037221 */ /* 0x010fe20000000000 */
[----:B------:R-:W-:Y:S02]  /*6360*/  F2FP.BF16.F32.PACK_AB R16, R29, R28 ;  /* 0x0000001c1d10723e */ /* 0x000fe400000010ff */
[----:B------:R-:W-:Y:S01]  /*6370*/  F2FP.BF16.F32.PACK_AB R18, R33, R32 ;  /* 0x000000202112723e */ /* 0x000fe200000010ff */
[----:B0-----:R-:W-:Y:S01]  /*6380*/  FADD R20, R34, R3 ;  /* 0x0000000322147221 */ /* 0x001fe20000000000 */
[----:B---3--:R-:W-:Y:S01]  /*6390*/  F2FP.BF16.F32.PACK_AB R19, R35, R34 ;  /* 0x000000222313723e */ /* 0x008fe200000010ff */
[----:B-12---:R-:W-:Y:S06]  /*63a0*/  @!P2 BRA `(.L_x_9) ;  /* 0x000000000004a947 */ /* 0x006fec0003800000 */
[----:B------:R0:W-:Y:S02]  /*63b0*/  STTM.x16 tmem[UR25+0xa0], R4 ;  /* 0x0000a004000079ed */ /* 0x0001e40008240019 */
.L_x_9:
[----:B------:R-:W-:Y:S01]  /*63c0*/  LOP3.LUT R139, R133, 0x20, RZ, 0x3c, !PT ;  /* 0x00000020858b7812 */ /* 0x000fe200078e3cff */
[----:B-----5:R1:W-:Y:S01]  /*63d0*/  STS.U16 [R133+UR28+0x8000], R0 ;  /* 0x0080000085007988 */ /* 0x0203e2000800041c */
[----:B------:R-:W-:-:S03]  /*63e0*/  FADD R35, R35, R20 ;  /* 0x0000001423237221 */ /* 0x000fc60000000000 */
[----:B------:R-:W-:Y:S04]  /*63f0*/  STS.U16 [R133+UR28+0x8200], R74 ;  /* 0x0082004a85007988 */ /* 0x000fe8000800041c */
[----:B------:R-:W-:Y:S01]  /*6400*/  STS.U16 [R133+UR28+0x8400], R76 ;  /* 0x0084004c85007988 */ /* 0x000fe2000800041c */
[----:B-1----:R-:W-:-:S03]  /*6410*/  FADD R0, -R132, -INF ;  /* 0xff80000084007421 */ /* 0x002fc60000000100 */
[----:B------:R-:W-:Y:S01]  /*6420*/  STS.U16 [R133+UR28+0x8600], R78 ;  /* 0x0086004e85007988 */ /* 0x000fe2000800041c */
[----:B------:R-:W-:-:S03]  /*6430*/  FMUL R0, R0, 1.4426950216293334961 ;  /* 0x3fb8aa3b00007820 */ /* 0x000fc60000400000 */
[----:B------:R-:W-:Y:S04]  /*6440*/  STS.U16 [R133+UR28+0x8800], R80 ;  /* 0x0088005085007988 */ /* 0x000fe8000800041c */
[----:B------:R-:W-:Y:S01]  /*6450*/  STS.U16 [R133+UR28+0x8a00], R82 ;  /* 0x008a005285007988 */ /* 0x000fe2000800041c */
[----:B------:R-:W1:Y:S03]  /*6460*/  MUFU.EX2 R0, R0 ;  /* 0x0000000000007308 */ /* 0x000e660000000800 */
[----:B------:R-:W-:Y:S04]  /*6470*/  STS.U16 [R133+UR28+0x8c00], R84 ;  /* 0x008c005485007988 */ /* 0x000fe8000800041c */
[----:B------:R-:W-:Y:S04]  /*6480*/  STS.U16 [R133+UR28+0x8e00], R86 ;  /* 0x008e005685007988 */ /* 0x000fe8000800041c */
[----:B------:R-:W-:Y:S04]  /*6490*/  STS.U16 [R133+UR28+0x9000], R88 ;  /* 0x0090005885007988 */ /* 0x000fe8000800041c */
[----:B------:R-:W-:Y:S01]  /*64a0*/  STS.U16 [R133+UR28+0x9200], R90 ;  /* 0x0092005a85007988 */ /* 0x000fe2000800041c */
[----:B-1----:R-:W-:-:S03]  /*64b0*/  FADD R138, R0, R35 ;  /* 0x00000023008a7221 */ /* 0x002fc60000000000 */
        /* <DEDUP_REMOVED lines=21> */
[----:B------:R1:W-:Y:S01]  /*6610*/  STS.U16 [R139+UR28+0x9f00], R62 ;  /* 0x009f003e8b007988 */ /* 0x0003e2000800041c */
[----:B------:R-:W2:Y:S02]  /*6620*/  FENCE.VIEW.ASYNC.T ;  /* 0x00000000000073c6 */ /* 0x000ea40000000200 */
[----:B--2---:R-:W-:Y:S06]  /*6630*/  BAR.SYNC.DEFER_BLOCKING 0x0 ;  /* 0x0000000000007b1d */ /* 0x004fec0000010000 */
[----:B01----:R-:W0:Y:S01]  /*6640*/  LDTM.x128 R4, tmem[UR25] ;  /* 0x00000019000479ee */ /* 0x003e2200083c0000 */
[----:B------:R-:W-:Y:S01]  /*6650*/  NOP ;  /* 0x0000000000007918 */ /* 0x000fe20000000000 */
[----:B------:R-:W-:Y:S05]  /*6660*/  @!P2 BRA `(.L_x_10) ;  /* 0x000000080004a947 */ /* 0x000fea0003800000 */
[C---:B0-----:R-:W-:Y:S01]  /*6670*/  FMUL R4, R0.reuse, R4 ;  /* 0x0000000400047220 */ /* 0x041fe20000400000 */
[C---:B------:R-:W-:Y:S01]  /*6680*/  FMUL R5, R0.reuse, R5 ;  /* 0x0000000500057220 */ /* 0x040fe20000400000 */
        /* <DEDUP_REMOVED lines=125> */
[----:B------:R-:W-:-:S04]  /*6e60*/  FMUL R131, R0, R131 ;  /* 0x0000008300837220 */ /* 0x000fc80000400000 */
[----:B------:R1:W-:Y:S03]  /*6e70*/  STTM.x128 tmem[UR25], R4 ;  /* 0x00000004000079ed */ /* 0x0003e600083c0019 */
.L_x_10:
[----:B0-----:R-:W0:Y:S02]  /*6e80*/  FENCE.VIEW.ASYNC.T ;  /* 0x00000000000073c6 */ /* 0x001e240000000200 */
[----:B0-----:R-:W-:Y:S01]  /*6e90*/  BAR.SYNC.DEFER_BLOCKING 0x0 ;  /* 0x0000000000007b1d */ /* 0x001fe20000010000 */
[----:B------:R-:W-:Y:S02]  /*6ea0*/  UIADD3 UR31, UPT, UPT, UR31, -0x20, URZ ;  /* 0xffffffe01f1f7890 */ /* 0x000fe4000fffe0ff */
[----:B------:R-:W-:Y:S02]  /*6eb0*/  UIADD3 UR30, UPT, UPT, UR27, 0xa0, URZ ;  /* 0x000000a01b1e7890 */ /* 0x000fe4000fffe0ff */
[----:B------:R-:W-:Y:S01]  /*6ec0*/  UISETP.GE.AND UP1, UPT, UR31, 0x1, UPT ;  /* 0x000000011f00788c */ /* 0x000fe2000bf26270 */
[----:B------:R0:W-:Y:S06]  /*6ed0*/  MEMBAR.ALL.CTA ;  /* 0x0000000000007992 */ /* 0x0001ec0000008000 */
[----:B0-----:R-:W0:Y:S02]  /*6ee0*/  FENCE.VIEW.ASYNC.S ;  /* 0x00000000000073c6 */ /* 0x001e240000000000 */
[----:B0-----:R-:W-:Y:S06]  /*6ef0*/  BAR.SYNC.DEFER_BLOCKING 0x0 ;  /* 0x0000000000007b1d */ /* 0x001fec0000010000 */
[----:B------:R-:W-:Y:S05]  /*6f00*/  @!P3 BRA `(.L_x_11) ;  /* 0x000000000050b947 */ /* 0x000fea0003800000 */
[----:B------:R-:W-:Y:S01]  /*6f10*/  UIADD3 UR4, UPT, UPT, UR28, 0x8000, URZ ;  /* 0x000080001c047890 */ /* 0x000fe2000fffe0ff */
[----:B------:R-:W-:Y:S01]  /*6f20*/  UMOV UR10, 0xfffffffe ;  /* 0xfffffffe000a7882 */ /* 0x000fe20000000000 */
[----:B------:R-:W-:Y:S02]  /*6f30*/  UMOV UR11, 0x7fffbfdf ;  /* 0x7fffbfdf000b7882 */ /* 0x000fe40000000000 */
[----:B------:R-:W-:Y:S01]  /*6f40*/  USHF.R.U32.HI UR4, URZ, 0x4, UR4 ;  /* 0x00000004ff047899 */ /* 0x000fe20008011604 */
[----:B------:R-:W-:Y:S01]  /*6f50*/  UMOV UR7, URZ ;  /* 0x000000ff00077c82 */ /* 0x000fe20008000000 */
[----:B------:R-:W-:Y:S02]  /*6f60*/  UIADD3 UR9, UPT, UPT, UR27, 0xa8, URZ ;  /* 0x000000a81b097890 */ /* 0x000fe4000fffe0ff */
[----:B------:R-:W-:Y:S01]  /*6f70*/  USGXT.U32 UR6, UR4, 0xe ;  /* 0x0000000e0406789a */ /* 0x000fe20008000000 */
[----:B------:R-:W-:Y:S01]  /*6f80*/  UMOV UR12, 0x0 ;  /* 0x00000000000c7882 */ /* 0x000fe20000000000 */
[----:B------:R-:W-:-:S02]  /*6f90*/  UMOV UR13, 0x8200490 ;  /* 0x08200490000d7882 */ /* 0x000fc40000000000 */
[----:B------:R-:W-:Y:S01]  /*6fa0*/  UIADD3.64 UR10, UPT, UPT, UR6, -UR10, URZ ;  /* 0x8000000a060a7297 */ /* 0x000fe2000fffe0ff */
[----:B------:R-:W-:Y:S01]  /*6fb0*/  UMOV UR4, UR26 ;  /* 0x0000001a00047c82 */ /* 0x000fe20008000000 */
[----:B------:R-:W-:Y:S01]  /*6fc0*/  UMOV UR5, URZ ;  /* 0x000000ff00057c82 */ /* 0x000fe20008000000 */
[----:B------:R-:W-:Y:S01]  /*6fd0*/  UMOV UR7, 0x80004020 ;  /* 0x8000402000077882 */ /* 0x000fe20000000000 */
[----:B------:R-:W-:Y:S01]  /*6fe0*/  UMOV UR14, 0x0 ;  /* 0x00000000000e7882 */ /* 0x000fe20000000000 */
[----:B------:R-:W-:Y:S01]  /*6ff0*/  UMOV UR15, 0x8200490 ;  /* 0x08200490000f7882 */ /* 0x000fe20000000000 */
[----:B------:R-:W-:Y:S01]  /*7000*/  UMOV UR4, UR4 ;  /* 0x0000000400047c82 */ /* 0x000fe20008000000 */
[----:B------:R0:W-:Y:S02]  /*7010*/  UTCHMMA tmem[UR30], gdesc[UR6], tmem[UR27], tmem[UR12], idesc[UR13], UPT ;  /* 0x00ff0c061e0079ea */ /* 0x0001e4000b80001b */
[----:B------:R0:W-:Y:S01]  /*7020*/  UTCHMMA tmem[UR9], gdesc[UR10], tmem[UR27], tmem[UR14], idesc[UR15], UPT ;  /* 0x00ff0e0a090079ea */ /* 0x0001e2000b80001b */
[----:B------:R0:W-:Y:S01]  /*7030*/  UTCBAR [UR4], URZ ;  /* 0x000000ff040073e9 */ /* 0x0001e200080000ff */
[----:B------:R-:W-:Y:S01]  /*7040*/  NOP ;  /* 0x0000000000007918 */ /* 0x000fe20000000000 */
.L_x_11:
[----:B------:R-:W-:Y:S01]  /*7050*/  FSEL R132, R132, -INF , P2 ;  /* 0xff80000084847808 */ /* 0x000fe20001000000 */
[----:B0-----:R-:W-:Y:S01]  /*7060*/  UMOV UR6, URZ ;  /* 0x000000ff00067c82 */ /* 0x001fe20008000000 */
[----:B------:R-:W-:Y:S01]  /*7070*/  FSEL R138, R138, 1, P2 ;  /* 0x3f8000008a8a7808 */ /* 0x000fe20001000000 */
[----:B------:R-:W-:Y:S06]  /*7080*/  BRA.U !UP1, `(.L_x_12) ;  /* 0x0000002909787547 */ /* 0x000fec000b800000 */
[----:B------:R-:W-:Y:S01]  /*7090*/  USHF.R.U32.HI UR16, URZ, 0x4, UR28 ;  /* 0x00000004ff107899 */ /* 0x000fe2000801161c */
[----:B------:R-:W-:Y:S01]  /*70a0*/  SHF.L.U32 R2, R2, 0x5, RZ ;  /* 0x0000000502027819 */ /* 0x000fe200000006ff */
[----:B------:R-:W-:Y:S01]  /*70b0*/  USHF.R.U32.HI UR18, URZ, 0x4, UR8 ;  /* 0x00000004ff127899 */ /* 0x000fe20008011608 */
[----:B------:R-:W-:Y:S01]  /*70c0*/  HFMA2 R0, -RZ, RZ, 0, 0 ;  /* 0x00000000ff007431 */ /* 0x000fe200000001ff */
[----:B------:R-:W-:Y:S01]  /*70d0*/  USGXT.U32 UR16, UR16, 0xe ;  /* 0x0000000e1010789a */ /* 0x000fe20008000000 */
[----:B------:R-:W-:Y:S01]  /*70e0*/  MOV R3, R2 ;  /* 0x0000000200037202 */ /* 0x000fe20000000f00 */
[----:B------:R-:W-:Y:S01]  /*70f0*/  USGXT.U32 UR18, UR18, 0xe ;  /* 0x0000000e1212789a */ /* 0x000fe20008000000 */
[----:B-1----:R-:W-:Y:S01]  /*7100*/  MOV R51, R132 ;  /* 0x0000008400337202 */ /* 0x002fe20000000f00 */
[----:B------:R-:W-:Y:S02]  /*7110*/  UIADD3 UR4, UPT, UPT, UR28, 0xc000, URZ ;  /* 0x0000c0001c047890 */ /* 0x000fe4000fffe0ff */
[----:B------:R-:W-:-:S02]  /*7120*/  UIADD3 UR10, UP2, UPT, UR16, 0x4000080, URZ ;  /* 0x04000080100a7890 */ /* 0x000fc4000ff5e0ff */
[----:B------:R-:W-:Y:S02]  /*7130*/  USHF.L.U32 UR70, UR70, 0x5, URZ ;  /* 0x0000000546467899 */ /* 0x000fe400080006ff */
[----:B------:R-:W-:Y:S01]  /*7140*/  UIADD3 UR12, UP1, UPT, UR18, 0x2, URZ ;  /* 0x00000002120c7890 */ /* 0x000fe2000ff3e0ff */
[----:B------:R-:W-:Y:S01]  /*7150*/  UMOV UR6, URZ ;  /* 0x000000ff00067c82 */ /* 0x000fe20008000000 */
[----:B------:R-:W-:Y:S02]  /*7160*/  USHF.R.U32.HI UR4, URZ, 0x4, UR4 ;  /* 0x00000004ff047899 */ /* 0x000fe40008011604 */
[----:B------:R-:W-:Y:S01]  /*7170*/  MOV R2, UR70 ;  /* 0x0000004600027c02 */ /* 0x000fe20008000f00 */
[----:B------:R-:W-:Y:S01]  /*7180*/  UMOV UR5, URZ ;  /* 0x000000ff00057c82 */ /* 0x000fe20008000000 */
[----:B------:R-:W-:Y:S02]  /*7190*/  UIADD3.X UR11, UPT, UPT, UR6, 0x40004040, URZ, UP2, !UPT ;  /* 0x40004040060b7890 */ /* 0x000fe400097fe4ff */
[----:B------:R-:W-:-:S02]  /*71a0*/  UIADD3.X UR13, UPT, UPT, UR5, 0x40004040, URZ, UP1, !UPT ;  /* 0x40004040050d7890 */ /* 0x000fc40008ffe4ff */
[----:B------:R-:W-:Y:S02]  /*71b0*/  UIADD3 UR36, UP2, UPT, UR10, 0x100, URZ ;  /* 0x000001000a247890 */ /* 0x000fe4000ff5e0ff */
[----:B------:R-:W-:Y:S02]  /*71c0*/  USGXT.U32 UR4, UR4, 0xe ;  /* 0x0000000e0404789a */ /* 0x000fe40008000000 */
[----:B------:R-:W-:Y:S02]  /*71d0*/  UIADD3 UR34, UP1, UPT, UR10, 0x80, URZ ;  /* 0x000000800a227890 */ /* 0x000fe4000ff3e0ff */
[----:B------:R-:W-:Y:S02]  /*71e0*/  UIADD3 UR38, UP3, UPT, UR10, 0x180, URZ ;  /* 0x000001800a267890 */ /* 0x000fe4000ff7e0ff */
[----:B------:R-:W-:Y:S02]  /*71f0*/  UIADD3 UR40, UP4, UPT, UR10, 0x200, URZ ;  /* 0x000002000a287890 */ /* 0x000fe4000ff9e0ff */
[----:B------:R-:W-:-:S02]  /*7200*/  UIADD3 UR42, UP5, UPT, UR10, 0x280, URZ ;  /* 0x000002800a2a7890 */ /* 0x000fc4000ffbe0ff */
[----:B------:R-:W-:Y:S01]  /*7210*/  UIADD3 UR44, UP6, UPT, UR10, 0x300, URZ ;  /* 0x000003000a2c7890 */ /* 0x000fe2000ffde0ff */
[----:B------:R-:W-:Y:S01]  /*7220*/  UMOV UR14, 0xfffffffe ;  /* 0xfffffffe000e7882 */ /* 0x000fe20000000000 */
[----:B------:R-:W-:Y:S01]  /*7230*/  UMOV UR15, 0x7fffbfdf ;  /* 0x7fffbfdf000f7882 */ /* 0x000fe20000000000 */
[----:B------:R-:W-:Y:S01]  /*7240*/  UIADD3.X UR37, UPT, UPT, UR11, URZ, URZ, UP2, !UPT ;  /* 0x000000ff0b257290 */ /* 0x000fe200097fe4ff */
[----:B------:R-:W-:Y:S01]  /*7250*/  UMOV UR71, 0x1 ;  /* 0x0000000100477882 */ /* 0x000fe20000000000 */
[----:B------:R-:W-:Y:S01]  /*7260*/  UMOV UR9, URZ ;  /* 0x000000ff00097c82 */ /* 0x000fe20008000000 */
[----:B------:R-:W0:Y:S01]  /*7270*/  LDCU UR72, c[0x0][0x3a8] ;  /* 0x00007500ff4877ac */ /* 0x000e220008000800 */
[----:B------:R-:W-:Y:S02]  /*7280*/  ULOP3.LUT UR16, UR16, 0x4000000, URZ, 0xfc, !UPT ;  /* 0x0400000010107892 */ /* 0x000fe4000f8efcff */
[----:B------:R-:W-:Y:S02]  /*7290*/  UIADD3.64 UR14, UPT, UPT, UR4, -UR14, URZ ;  /* 0x8000000e040e7297 */ /* 0x000fe4000fffe0ff */
[----:B------:R-:W-:-:S02]  /*72a0*/  UIADD3.X UR35, UPT, UPT, UR11, URZ, URZ, UP1, !UPT ;  /* 0x000000ff0b237290 */ /* 0x000fc40008ffe4ff */
[----:B------:R-:W-:Y:S02]  /*72b0*/  UIADD3.X UR39, UPT, UPT, UR11, URZ, URZ, UP3, !UPT ;  /* 0x000000ff0b277290 */ /* 0x000fe40009ffe4ff */
[----:B------:R-:W-:Y:S02]  /*72c0*/  UIADD3.X UR41, UPT, UPT, UR11, URZ, URZ, UP4, !UPT ;  /* 0x000000ff0b297290 */ /* 0x000fe4000a7fe4ff */
[----:B------:R-:W-:Y:S02]  /*72d0*/  UIADD3.X UR43, UPT, UPT, UR11, URZ, URZ, UP5, !UPT ;  /* 0x000000ff0b2b7290 */ /* 0x000fe4000affe4ff */
[----:B------:R-:W-:Y:S02]  /*72e0*/  UIADD3.X UR45, UPT, UPT, UR11, URZ, URZ, UP6, !UPT ;  /* 0x000000ff0b2d7290 */ /* 0x000fe4000b7fe4ff */
[----:B------:R-:W-:Y:S02]  /*72f0*/  UIADD3.64 UR46, UPT, UPT, UR12, 0x2, URZ ;  /* 0x000000020c2e7897 */ /* 0x000fe4000fffe0ff */
[----:B------:R-:W-:-:S02]  /*7300*/  UIADD3.64 UR48, UPT, UPT, UR12, 0x4, URZ ;  /* 0x000000040c307897 */ /* 0x000fc4000fffe0ff */
[----:B------:R-:W-:Y:S02]  /*7310*/  UIADD3.64 UR50, UPT, UPT, UR12, 0xfe, URZ ;  /* 0x000000fe0c327897 */ /* 0x000fe4000fffe0ff */
[----:B------:R-:W-:Y:S02]  /*7320*/  UIADD3.64 UR52, UPT, UPT, UR12, 0x100, URZ ;  /* 0x000001000c347897 */ /* 0x000fe4000fffe0ff */
[----:B------:R-:W-:Y:S02]  /*7330*/  UIADD3.64 UR54, UPT, UPT, UR12, 0x102, URZ ;  /* 0x000001020c367897 */ /* 0x000fe4000fffe0ff */
[----:B------:R-:W-:Y:S02]  /*7340*/  UIADD3.64 UR56, UPT, UPT, UR12, 0x104, URZ ;  /* 0x000001040c387897 */ /* 0x000fe4000fffe0ff */
[----:B------:R-:W-:Y:S01]  /*7350*/  UISETP.NE.U32.AND UP2, UPT, UR17, URZ, UPT ;  /* 0x000000ff1100728c */ /* 0x000fe2000bf45070 */
[----:B0-----:R-:W-:-:S10]  /*7360*/  UMOV UR8, URZ ;  /* 0x000000ff00087c82 */ /* 0x001fd40008000000 */
.L_x_17:
[----:B------:R-:W2:Y:S04]  /*7370*/  LDL.64 R4, [R1+0x30] ;  /* 0x0000300001047983 */ /* 0x000ea80000100a00 */
[----:B------:R-:W3:Y:S04]  /*7380*/  LDL.64 R6, [R1+0x28] ;  /* 0x0000280001067983 */ /* 0x000ee80000100a00 */
[----:B------:R-:W4:Y:S04]  /*7390*/  LDL.64 R28, [R1+0x20] ;  /* 0x00002000011c7983 */ /* 0x000f280000100a00 */
[----:B------:R-:W5:Y:S01]  /*73a0*/  LDL.64 R22, [R1+0x18] ;  /* 0x0000180001167983 */ /* 0x000f620000100a00 */
[----:B------:R-:W-:-:S03]  /*73b0*/  IMAD.WIDE R8, R3, 0x2, R250 ;  /* 0x0000000203087825 */ /* 0x000fc600078e02fa */
[----:B------:R-:W3:Y:S01]  /*73c0*/  LDL.64 R40, [R1+0x10] ;  /* 0x0000100001287983 */ /* 0x000ee20000100a00 */
[----:B------:R-:W-:-:S03]  /*73d0*/  IMAD.WIDE R12, R3, 0x2, R234 ;  /* 0x00000002030c7825 */ /* 0x000fc600078e02ea */
[----:B------:R-:W3:Y:S01]  /*73e0*/  LDL.64 R48, [R1+0x8] ;  /* 0x0000080001307983 */ /* 0x000ee20000100a00 */
[----:B------:R-:W-:-:S03]  /*73f0*/  IMAD.WIDE R18, R3, 0x2, R218 ;  /* 0x0000000203127825 */ /* 0x000fc600078e02da */
[----:B------:R-:W3:Y:S01]  /*7400*/  LDL.64 R46, [R1] ;  /* 0x00000000012e7983 */ /* 0x000ee20000100a00 */
[----:B------:R-:W-:-:S03]  /*7410*/  IMAD.WIDE R10, R3, 0x2, R248 ;  /* 0x00000002030a7825 */ /* 0x000fc600078e02f8 */
[----:B------:R-:W4:Y:S01]  /*7420*/  LDG.E.U16 R31, desc[UR32][R8.64] ;  /* 0x00000020081f7981 */ /* 0x000f22000c1e1500 */
[----:B------:R-:W-:-:S03]  /*7430*/  IMAD.WIDE R14, R3, 0x2, R232 ;  /* 0x00000002030e7825 */ /* 0x000fc600078e02e8 */
[----:B------:R0:W5:Y:S01]  /*7440*/  LDG.E.U16 R37, desc[UR32][R12.64] ;  /* 0x000000200c257981 */ /* 0x000162000c1e1500 */
[----:B------:R-:W-:-:S03]  /*7450*/  IMAD.WIDE R20, R3, 0x2, R216 ;  /* 0x0000000203147825 */ /* 0x000fc600078e02d8 */
[----:B------:R1:W5:Y:S01]  /*7460*/  LDG.E.U16 R43, desc[UR32][R18.64] ;  /* 0x00000020122b7981 */ /* 0x000362000c1e1500 */
[----:B------:R-:W-:-:S03]  /*7470*/  IMAD.WIDE R16, R3, 0x2, R230 ;  /* 0x0000000203107825 */ /* 0x000fc600078e02e6 */
[----:B------:R1:W5:Y:S01]  /*7480*/  LDG.E.U16 R30, desc[UR32][R10.64] ;  /* 0x000000200a1e7981 */ /* 0x000362000c1e1500 */
[----:B0-----:R-:W-:-:S03]  /*7490*/  IMAD.WIDE R12, R3, 0x2, R246 ;  /* 0x00000002030c7825 */ /* 0x001fc600078e02f6 */
[----:B------:R0:W5:Y:S01]  /*74a0*/  LDG.E.U16 R36, desc[UR32][R14.64] ;  /* 0x000000200e247981 */ /* 0x000162000c1e1500 */
[----:B-1----:R-:W-:-:S03]  /*74b0*/  IMAD.WIDE R18, R3, 0x2, R214 ;  /* 0x0000000203127825 */ /* 0x002fc600078e02d6 */
        /* <DEDUP_REMOVED lines=18> */
[----:B------:R-:W5:Y:S01]  /*75e0*/  LDG.E.U16 R14, desc[UR32][R14.64] ;  /* 0x000000200e0e7981 */ /* 0x000f62000c1e1500 */
[----:B------:R-:W-:-:S03]  /*75f0*/  IMAD.WIDE R12, R3, 0x2, R238 ;  /* 0x00000002030c7825 */ /* 0x000fc600078e02ee */
[----:B------:R-:W5:Y:S01]  /*7600*/  LDG.E.U16 R20, desc[UR32][R20.64] ;  /* 0x0000002014147981 */ /* 0x000f62000c1e1500 */
[----:B0-----:R-:W-:-:S03]  /*7610*/  IMAD.WIDE R10, R3, 0x2, R220 ;  /* 0x00000002030a7825 */ /* 0x001fc600078e02dc */
[----:B------:R-:W5:Y:S04]  /*7620*/  LDG.E.U16 R12, desc[UR32][R12.64] ;  /* 0x000000200c0c7981 */ /* 0x000f68000c1e1500 */
[----:B------:R-:W5:Y:S01]  /*7630*/  LDG.E.U16 R11, desc[UR32][R10.64] ;  /* 0x000000200a0b7981 */ /* 0x000f62000c1e1500 */
[----:B--2---:R-:W-:-:S05]  /*7640*/  IMAD.WIDE R4, R3, 0x2, R4 ;  /* 0x0000000203047825 */ /* 0x004fca00078e0204 */
[----:B------:R0:W2:Y:S02]  /*7650*/  LDG.E.U16 R24, desc[UR32][R4.64] ;  /* 0x0000002004187981 */ /* 0x0000a4000c1e1500 */
[----:B0-----:R-:W-:Y:S02]  /*7660*/  MOV R4, R136 ;  /* 0x0000008800047202 */ /* 0x001fe40000000f00 */
[----:B------:R-:W-:-:S03]  /*7670*/  MOV R5, R137 ;  /* 0x0000008900057202 */ /* 0x000fc60000000f00 */
[----:B------:R-:W-:-:S04]  /*7680*/  IMAD.WIDE R4, R3, 0x2, R4 ;  /* 0x0000000203047825 */ /* 0x000fc800078e0204 */
[C---:B---3--:R-:W-:Y:S01]  /*7690*/  IMAD.WIDE R6, R3.reuse, 0x2, R6 ;  /* 0x0000000203067825 */ /* 0x048fe200078e0206 */
[----:B------:R-:W3:Y:S03]  /*76a0*/  LDG.E.U16 R25, desc[UR32][R4.64] ;  /* 0x0000002004197981 */ /* 0x000ee6000c1e1500 */
[C---:B----4-:R-:W-:Y:S01]  /*76b0*/  IMAD.WIDE R8, R3.reuse, 0x2, R28 ;  /* 0x0000000203087825 */ /* 0x050fe200078e021c */
[----:B------:R5:W4:Y:S04]  /*76c0*/  LDG.E.U16 R26, desc[UR32][R6.64] ;  /* 0x00000020061a7981 */ /* 0x000b28000c1e1500 */
[----:B------:R0:W4:Y:S01]  /*76d0*/  LDG.E.U16 R27, desc[UR32][R8.64] ;  /* 0x00000020081b7981 */ /* 0x000122000c1e1500 */
[----:B-----5:R-:W-:-:S04]  /*76e0*/  IMAD.WIDE R6, R3, 0x2, R22 ;  /* 0x0000000203067825 */ /* 0x020fc800078e0216 */
[C---:B------:R-:W-:Y:S01]  /*76f0*/  IMAD.WIDE R22, R3.reuse, 0x2, R210 ;  /* 0x0000000203167825 */ /* 0x040fe200078e02d2 */
[----:B------:R1:W5:Y:S03]  /*7700*/  LDG.E.U16 R28, desc[UR32][R6.64] ;  /* 0x00000020061c7981 */ /* 0x000366000c1e1500 */
[C---:B0-----:R-:W-:Y:S02]  /*7710*/  IMAD.WIDE R8, R3.reuse, 0x2, R40 ;  /* 0x0000000203087825 */ /* 0x041fe400078e0228 */
[----:B------:R0:W5:Y:S02]  /*7720*/  LDG.E.U16 R40, desc[UR32][R16.64] ;  /* 0x0000002010287981 */ /* 0x000164000c1e1500 */
[C---:B------:R-:W-:Y:S02]  /*7730*/  IMAD.WIDE R4, R3.reuse, 0x2, R48 ;  /* 0x0000000203047825 */ /* 0x040fe400078e0230 */
[----:B------:R-:W5:Y:S02]  /*7740*/  LDG.E.U16 R22, desc[UR32][R22.64] ;  /* 0x0000002016167981 */ /* 0x000f64000c1e1500 */
[----:B-1----:R-:W-:-:S02]  /*7750*/  IMAD.WIDE R6, R3, 0x2, R46 ;  /* 0x0000000203067825 */ /* 0x002fc400078e022e */
[----:B------:R1:W5:Y:S02]  /*7760*/  LDG.E.U16 R29, desc[UR32][R8.64] ;  /* 0x00000020081d7981 */ /* 0x000364000c1e1500 */
[C---:B0-----:R-:W-:Y:S02]  /*7770*/  IMAD.WIDE R16, R3.reuse, 0x2, R206 ;  /* 0x0000000203107825 */ /* 0x041fe400078e02ce */
[----:B------:R0:W5:Y:S04]  /*7780*/  LDG.E.U16 R41, desc[UR32][R18.64] ;  /* 0x0000002012297981 */ /* 0x000168000c1e1500 */
[----:B------:R0:W5:Y:S01]  /*7790*/  LDG.E.U16 R4, desc[UR32][R4.64] ;  /* 0x0000002004047981 */ /* 0x000162000c1e1500 */
[----:B-1----:R-:W-:-:S03]  /*77a0*/  IMAD.WIDE R8, R3, 0x2, R236 ;  /* 0x0000000203087825 */ /* 0x002fc600078e02ec */
[----:B------:R-:W5:Y:S01]  /*77b0*/  LDG.E.U16 R16, desc[UR32][R16.64] ;  /* 0x0000002010107981 */ /* 0x000f62000c1e1500 */
[----:B0-----:R-:W-:-:S03]  /*77c0*/  IMAD.WIDE R18, R3, 0x2, R204 ;  /* 0x0000000203127825 */ /* 0x001fc600078e02cc */
[----:B------:R-:W5:Y:S04]  /*77d0*/  LDG.E.U16 R7, desc[UR32][R6.64] ;  /* 0x0000002006077981 */ /* 0x000f68000c1e1500 */
[----:B------:R-:W5:Y:S04]  /*77e0*/  LDG.E.U16 R9, desc[UR32][R8.64] ;  /* 0x0000002008097981 */ /* 0x000f68000c1e1500 */
[----:B------:R-:W5:Y:S01]  /*77f0*/  LDG.E.U16 R19, desc[UR32][R18.64] ;  /* 0x0000002012137981 */ /* 0x000f62000c1e1500 */
[C---:B------:R-:W-:Y:S02]  /*7800*/  LOP3.LUT R47, R134.reuse, 0x10, RZ, 0x3c, !PT ;  /* 0x00000010862f7812 */ /* 0x040fe400078e3cff */
[C---:B------:R-:W-:Y:S01]  /*7810*/  LOP3.LUT R46, R134.reuse, 0x20, RZ, 0x3c, !PT ;  /* 0x00000020862e7812 */ /* 0x040fe200078e3cff */
[----:B------:R-:W-:Y:S04]  /*7820*/  STS.U16 [R134+UR28+0xa400], R31 ;  /* 0x00a4001f86007988 */ /* 0x000fe8000800041c */
[----:B------:R-:W-:Y:S04]  /*7830*/  STS.U16 [R134+UR28+0xa800], R37 ;  /* 0x00a8002586007988 */ /* 0x000fe8000800041c */
[----:B------:R-:W-:Y:S01]  /*7840*/  STS.U16 [R134+UR28+0xac00], R43 ;  /* 0x00ac002b86007988 */ /* 0x000fe2000800041c */
[C---:B------:R-:W-:Y:S01]  /*7850*/  LOP3.LUT R23, R134.reuse, 0x50, RZ, 0x3c, !PT ;  /* 0x0000005086177812 */ /* 0x040fe200078e3cff */
[----:B------:R-:W-:Y:S01]  /*7860*/  UMOV UR6, 0x1 ;  /* 0x0000000100067882 */ /* 0x000fe20000000000 */
[----:B------:R-:W-:Y:S01]  /*7870*/  LOP3.LUT R5, R134, 0x60, RZ, 0x3c, !PT ;  /* 0x0000006086057812 */ /* 0x000fe200078e3cff */
[----:B------:R-:W-:-:S04]  /*7880*/  @!UP0 UIADD3 UR6, UPT, UPT, -UR6, 0x100000, URZ ;  /* 0x0010000006068890 */ /* 0x000fc8000fffe1ff */
[----:B------:R-:W-:Y:S02]  /*7890*/  @!UP0 USHF.L.U32 UR7, UR6, 0xb, URZ ;  /* 0x0000000b06078899 */ /* 0x000fe400080006ff */
[----:B------:R-:W-:Y:S01]  /*78a0*/  @!UP0 USHF.L.U32 UR6, UR6, 0x1, URZ ;  /* 0x0000000106068899 */ /* 0x000fe200080006ff */
[----:B------:R-:W-:Y:S01]  /*78b0*/  VOTEU.ALL UP1, P1 ;  /* 0x0000000000ff7886 */ /* 0x000fe20000820000 */
[----:B---3--:R-:W-:Y:S04]  /*78c0*/  STS.U16 [R134+UR28+0xa000], R25 ;  /* 0x00a0001986007988 */ /* 0x008fe8000800041c */
[----:B--2---:R-:W-:Y:S04]  /*78d0*/  STS.U16 [R47+UR28+0xa080], R24 ;  /* 0x00a080182f007988 */ /* 0x004fe8000800041c */
[----:B------:R-:W-:Y:S04]  /*78e0*/  STS.U16 [R47+UR28+0xa480], R30 ;  /* 0x00a4801e2f007988 */ /* 0x000fe8000800041c */
[----:B------:R-:W-:Y:S04]  /*78f0*/  STS.U16 [R47+UR28+0xa880], R36 ;  /* 0x00a880242f007988 */ /* 0x000fe8000800041c */
[----:B------:R0:W-:Y:S04]  /*7900*/  STS.U16 [R47+UR28+0xac80], R42 ;  /* 0x00ac802a2f007988 */ /* 0x0001e8000800041c */
[----:B----4-:R-:W-:Y:S04]  /*7910*/  STS.U16 [R46+UR28+0xa100], R26 ;  /* 0x00a1001a2e007988 */ /* 0x010fe8000800041c */
[----:B------:R-:W-:Y:S01]  /*7920*/  STS.U16 [R46+UR28+0xa500], R32 ;  /* 0x00a500202e007988 */ /* 0x000fe2000800041c */
[----:B0-----:R-:W-:-:S03]  /*7930*/  LOP3.LUT R47, R134, 0x30, RZ, 0x3c, !PT ;  /* 0x00000030862f7812 */ /* 0x001fc600078e3cff */
[----:B------:R-:W-:Y:S04]  /*7940*/  STS.U16 [R46+UR28+0xa900], R38 ;  /* 0x00a900262e007988 */ /* 0x000fe8000800041c */
[----:B------:R0:W-:Y:S04]  /*7950*/  STS.U16 [R46+UR28+0xad00], R44 ;  /* 0x00ad002c2e007988 */ /* 0x0001e8000800041c */
[----:B------:R1:W-:Y:S04]  /*7960*/  STS.U16 [R47+UR28+0xa180], R27 ;  /* 0x00a1801b2f007988 */ /* 0x0003e8000800041c */
[----:B------:R1:W-:Y:S01]  /*7970*/  STS.U16 [R47+UR28+0xa580], R33 ;  /* 0x00a580212f007988 */ /* 0x0003e2000800041c */
[----:B0-----:R-:W-:-:S03]  /*7980*/  LOP3.LUT R46, R134, 0x40, RZ, 0x3c, !PT ;  /* 0x00000040862e7812 */ /* 0x001fc600078e3cff */
[----:B------:R1:W-:Y:S04]  /*7990*/  STS.U16 [R47+UR28+0xa980], R39 ;  /* 0x00a980272f007988 */ /* 0x0003e8000800041c */
[----:B------:R1:W-:Y:S04]  /*79a0*/  STS.U16 [R47+UR28+0xad80], R45 ;  /* 0x00ad802d2f007988 */ /* 0x0003e8000800041c */
[----:B-----5:R1:W-:Y:S04]  /*79b0*/  STS.U16 [R46+UR28+0xa200], R28 ;  /* 0x00a2001c2e007988 */ /* 0x0203e8000800041c */
[----:B------:R1:W-:Y:S04]  /*79c0*/  STS.U16 [R46+UR28+0xa600], R34 ;  /* 0x00a600222e007988 */ /* 0x0003e8000800041c */
        /* <DEDUP_REMOVED lines=13> */
[----:B------:R1:W-:Y:S01]  /*7aa0*/  STS.U16 [R252+UR28+0xaf80], R19 ;  /* 0x00af8013fc007988 */ /* 0x0003e2000800041c */
[----:B------:R0:W-:Y:S06]  /*7ab0*/  MEMBAR.ALL.CTA ;  /* 0x0000000000007992 */ /* 0x0001ec0000008000 */
[----:B0-----:R-:W-:Y:S04]  /*7ac0*/  FENCE.VIEW.ASYNC.S ;  /* 0x00000000000073c6 */ /* 0x001fe80000000000 */
[----:B------:R-:W0:Y:S02]  /*7ad0*/  FENCE.VIEW.ASYNC.S ;  /* 0x00000000000073c6 */ /* 0x000e240000000000 */
[----:B0-----:R1:W0:Y:S02]  /*7ae0*/  @!UP1 SYNCS.EXCH.64 URZ, [UR28+0xe010], UR6 ;  /* 0x00e010061cff95b2 */ /* 0x0012240008000100 */
[----:B0-----:R-:W-:Y:S06]  /*7af0*/  BAR.SYNC.DEFER_BLOCKING 0x0 ;  /* 0x0000000000007b1d */ /* 0x001fec0000010000 */
[----:B-1----:R-:W-:Y:S05]  /*7b00*/  BRA.U UP2, `(.L_x_13) ;  /* 0x00000001027c7547 */ /* 0x002fea000b800000 */
[----:B------:R-:W-:Y:S01]  /*7b10*/  UMOV UR17, 0x40004040 ;  /* 0x4000404000117882 */ /* 0x000fe20000000000 */
[----:B------:R-:W-:Y:S01]  /*7b20*/  UMOV UR19, 0x40004040 ;  /* 0x4000404000137882 */ /* 0x000fe20000000000 */
[----:B------:R-:W-:Y:S01]  /*7b30*/  UMOV UR20, 0x0 ;  /* 0x0000000000147882 */ /* 0x000fe20000000000 */
[----:B------:R-:W-:Y:S01]  /*7b40*/  UMOV UR21, 0x8088490 ;  /* 0x0808849000157882 */ /* 0x000fe20000000000 */
[----:B------:R-:W-:Y:S01]  /*7b50*/  UIADD3 UR6, UPT, UPT, UR28, 0xe010, URZ ;  /* 0x0000e0101c067890 */ /* 0x000fe2000fffe0ff */
[----:B------:R0:W-:Y:S01]  /*7b60*/  UTCHMMA gdesc[UR16], gdesc[UR18], tmem[UR24], tmem[UR20], idesc[UR21], !UPT ;  /* 0x00ff1412100075ea */ /* 0x0001e2000f800018 */
[----:B------:R-:W-:Y:S01]  /*7b70*/  UMOV UR22, 0x0 ;  /* 0x0000000000167882 */ /* 0x000fe20000000000 */
[----:B------:R-:W-:Y:S01]  /*7b80*/  UMOV UR23, 0x8088490 ;  /* 0x0808849000177882 */ /* 0x000fe20000000000 */
[----:B------:R-:W-:Y:S01]  /*7b90*/  UMOV UR58, 0x0 ;  /* 0x00000000003a7882 */ /* 0x000fe20000000000 */
[----:B------:R-:W-:Y:S01]  /*7ba0*/  UMOV UR59, 0x8088490 ;  /* 0x08088490003b7882 */ /* 0x000fe20000000000 */
        /* <DEDUP_REMOVED lines=11> */
[----:B------:R-:W-:Y:S01]  /*7c60*/  UMOV UR7, URZ ;  /* 0x000000ff00077c82 */ /* 0x000fe20008000000 */
[----:B------:R0:W-:Y:S01]  /*7c70*/  UTCHMMA gdesc[UR38], gdesc[UR50], tmem[UR24], tmem[UR62], idesc[UR63], UPT ;  /* 0x00ff3e32260075ea */ /* 0x0001e2000b800018 */
[----:B------:R-:W-:Y:S01]  /*7c80*/  UMOV UR68, 0x0 ;  /* 0x0000000000447882 */ /* 0x000fe20000000000 */
[----:B------:R-:W-:Y:S01]  /*7c90*/  UMOV UR69, 0x8088490 ;  /* 0x0808849000457882 */ /* 0x000fe20000000000 */
[----:B------:R0:W-:Y:S01]  /*7ca0*/  UTCHMMA gdesc[UR40], gdesc[UR52], tmem[UR24], tmem[UR64], idesc[UR65], UPT ;  /* 0x00ff4034280075ea */ /* 0x0001e2000b800018 */
[----:B------:R-:W-:Y:S01]  /*7cb0*/  UMOV UR6, UR6 ;  /* 0x0000000600067c82 */ /* 0x000fe20008000000 */
[----:B------:R0:W-:Y:S01]  /*7cc0*/  UTCHMMA gdesc[UR42], gdesc[UR54], tmem[UR24], tmem[UR66], idesc[UR67], UPT ;  /* 0x00ff42362a0075ea */ /* 0x0001e2000b800018 */
[----:B------:R0:W-:Y:S01]  /*7cd0*/  UTCHMMA gdesc[UR44], gdesc[UR56], tmem[UR24], tmem[UR68], idesc[UR69], UPT ;  /* 0x00ff44382c0075ea */ /* 0x0001e2000b800018 */
[----:B------:R0:W-:Y:S01]  /*7ce0*/  UTCBAR [UR6], URZ ;  /* 0x000000ff060073e9 */ /* 0x0001e200080000ff */
[----:B------:R-:W-:Y:S01]  /*7cf0*/  NOP ;  /* 0x0000000000007918 */ /* 0x000fe20000000000 */
.L_x_13:
[----:B------:R-:W1:Y:S02]  /*7d00*/  SYNCS.PHASECHK.TRANS64.TRYWAIT P2, [UR28+0xe010], RZ ;  /* 0x00e010ffff0075a7 */ /* 0x000e64000804111c */
[----:B-1----:R-:W-:Y:S05]  /*7d10*/  @!P2 BRA `(.L_x_14) ;  /* 0x00000068009ca947 */ /* 0x002fea0003800000 */
.L_x_23:
[----:B------:R-:W-:Y:S01]  /*7d20*/  BAR.SYNC.DEFER_BLOCKING 0x0 ;  /* 0x0000000000007b1d */ /* 0x000fe20000010000 */
[----:B------:R-:W-:-:S05]  /*7d30*/  SHF.L.U32 R40, R0, 0x1f, RZ ;  /* 0x0000001f00287819 */ /* 0x000fca00000006ff */
[----:B------:R-:W1:Y:S01]  /*7d40*/  LDTM.x32 R4, tmem[UR25+0x80] ;  /* 0x00008019000479ee */ /* 0x000e6200082c0000 */
[----:B------:R-:W1:Y:S01]  /*7d50*/  @!P1 SYNCS.CCTL.IV [UR28+0xe010] ;  /* 0x00e01000ff0099b1 */ /* 0x000e62000800001c */
[----:B------:R-:W-:Y:S01]  /*7d60*/  NOP ;  /* 0x0000000000007918 */ /* 0x000fe20000000000 */
[----:B-1----:R-:W1:Y:S01]  /*7d70*/  SYNCS.PHASECHK.TRANS64.TRYWAIT P2, [UR26], R40 ;  /* 0x00000028ff0075a7 */ /* 0x002e62000804111a */
[----:B------:R-:W-:Y:S01]  /*7d80*/  FMUL R0, R4, UR72 ;  /* 0x0000004804007c20 */ /* 0x000fe20008400000 */
[----:B------:R-:W-:Y:S01]  /*7d90*/  FMUL R37, R5, UR72 ;  /* 0x0000004805257c20 */ /* 0x000fe20008400000 */
[----:B------:R-:W-:Y:S01]  /*7da0*/  FMUL R36, R6, UR72 ;  /* 0x0000004806247c20 */ /* 0x000fe20008400000 */
[----:B------:R-:W-:Y:S01]  /*7db0*/  FMUL R38, R7, UR72 ;  /* 0x0000004807267c20 */ /* 0x000fe20008400000 */
[----:B------:R-:W-:Y:S01]  /*7dc0*/  FMUL R39, R8, UR72 ;  /* 0x0000004808277c20 */ /* 0x000fe20008400000 */
[----:B------:R-:W-:Y:S02]  /*7dd0*/  FMUL R53, R13, UR72 ;  /* 0x000000480d357c20 */ /* 0x000fe40008400000 */
[----:B------:R-:W-:Y:S01]  /*7de0*/  FMNMX3 R36, R0, R37, R36, !PT ;  /* 0x0000002500247276 */ /* 0x000fe20007800024 */
[----:B------:R-:W-:Y:S01]  /*7df0*/  FMUL R0, R9, UR72 ;  /* 0x0000004809007c20 */ /* 0x000fe20008400000 */
[----:B------:R-:W-:-:S02]  /*7e00*/  FMUL R37, R10, UR72 ;  /* 0x000000480a257c20 */ /* 0x000fc40008400000 */
[----:B------:R-:W-:Y:S01]  /*7e10*/  FMNMX3 R38, R36, R38, R39, !PT ;  /* 0x0000002624267276 */ /* 0x000fe20007800027 */
[----:B------:R-:W-:Y:S01]  /*7e20*/  FMUL R36, R11, UR72 ;  /* 0x000000480b247c20 */ /* 0x000fe20008400000 */
[----:B------:R-:W-:Y:S02]  /*7e30*/  FMUL R39, R12, UR72 ;  /* 0x000000480c277c20 */ /* 0x000fe40008400000 */
[----:B------:R-:W-:-:S04]  /*7e40*/  FMNMX3 R0, R38, R0, R37, !PT ;  /* 0x0000000026007276 */ /* 0x000fc80007800025 */
[----:B------:R-:W-:Y:S01]  /*7e50*/  FMNMX3 R39, R0, R36, R39, !PT ;  /* 0x0000002400277276 */ /* 0x000fe20007800027 */
[----:B------:R-:W-:Y:S01]  /*7e60*/  FMUL R0, R14, UR72 ;  /* 0x000000480e007c20 */ /* 0x000fe20008400000 */
[----:B-1----:R-:W-:Y:S06]  /*7e70*/  @!P2 BRA `(.L_x_15) ;  /* 0x000000680050a947 */ /* 0x002fec0003800000 */
.L_x_24:
[----:B------:R-:W-:Y:S01]  /*7e80*/  IMAD.WIDE R36, R2, 0x2, R202 ;  /* 0x0000000202247825 */ /* 0x000fe200078e02ca */
[----:B------:R-:W-:-:S03]  /*7e90*/  FMNMX3 R53, R39, R53, R0, !PT ;  /* 0x0000003527357276 */ /* 0x000fc60007800000 */
[C---:B------:R-:W-:Y:S01]  /*7ea0*/  IMAD.WIDE R44, R2.reuse, 0x2, R176 ;  /* 0x00000002022c7825 */ /* 0x040fe200078e02b0 */
[----:B------:R1:W2:Y:S03]  /*7eb0*/  LDG.E.U16 R0, desc[UR32][R36.64] ;  /* 0x0000002024007981 */ /* 0x0002a6000c1e1500 */
[C---:B------:R-:W-:Y:S01]  /*7ec0*/  IMAD.WIDE R46, R2.reuse, 0x2, R172 ;  /* 0x00000002022e7825 */ /* 0x040fe200078e02ac */
[----:B------:R3:W4:Y:S03]  /*7ed0*/  LDG.E.U16 R52, desc[UR32][R44.64] ;  /* 0x000000202c347981 */ /* 0x000726000c1e1500 */
[C---:B------:R-:W-:Y:S01]  /*7ee0*/  IMAD.WIDE R94, R2.reuse, 0x2, R198 ;  /* 0x00000002025e7825 */ /* 0x040fe200078e02c6 */
[----:B------:R5:W2:Y:S03]  /*7ef0*/  LDG.E.U16 R50, desc[UR32][R46.64] ;  /* 0x000000202e327981 */ /* 0x000aa6000c1e1500 */
[----:B------:R-:W-:-:S02]  /*7f00*/  IMAD.WIDE R92, R2, 0x2, R194 ;  /* 0x00000002025c7825 */ /* 0x000fc400078e02c2 */
[----:B------:R-:W2:Y:S02]  /*7f10*/  LDG.E.U16 R94, desc[UR32][R94.64] ;  /* 0x000000205e5e7981 */ /* 0x000ea4000c1e1500 */
[C---:B------:R-:W-:Y:S02]  /*7f20*/  IMAD.WIDE R90, R2.reuse, 0x2, R190 ;  /* 0x00000002025a7825 */ /* 0x040fe400078e02be */
[----:B------:R-:W2:Y:S02]  /*7f30*/  LDG.E.U16 R92, desc[UR32][R92.64] ;  /* 0x000000205c5c7981 */ /* 0x000ea4000c1e1500 */
[C---:B------:R-:W-:Y:S02]  /*7f40*/  IMAD.WIDE R88, R2.reuse, 0x2, R186 ;  /* 0x0000000202587825 */ /* 0x040fe400078e02ba */
[----:B------:R-:W2:Y:S02]  /*7f50*/  LDG.E.U16 R90, desc[UR32][R90.64] ;  /* 0x000000205a5a7981 */ /* 0x000ea4000c1e1500 */
        /* <DEDUP_REMOVED lines=35> */
[----:B------:R0:W2:Y:S02]  /*8190*/  LDG.E.U16 R54, desc[UR32][R54.64] ;  /* 0x0000002036367981 */ /* 0x0000a4000c1e1500 */
[----:B------:R-:W-:-:S02]  /*81a0*/  IMAD.WIDE R48, R2, 0x2, R164 ;  /* 0x0000000202307825 */ /* 0x000fc400078e02a4 */
[----:B------:R-:W2:Y:S02]  /*81b0*/  LDG.E.U16 R96, desc[UR32][R96.64] ;  /* 0x0000002060607981 */ /* 0x000ea4000c1e1500 */
[C---:B------:R-:W-:Y:S02]  /*81c0*/  IMAD.WIDE R42, R2.reuse, 0x2, R160 ;  /* 0x00000002022a7825 */ /* 0x040fe400078e02a0 */
[----:B------:R-:W2:Y:S02]  /*81d0*/  LDG.E.U16 R48, desc[UR32][R48.64] ;  /* 0x0000002030307981 */ /* 0x000ea4000c1e1500 */
[C---:B-1----:R-:W-:Y:S02]  /*81e0*/  IMAD.WIDE R36, R2.reuse, 0x2, R156 ;  /* 0x0000000202247825 */ /* 0x042fe400078e029c */
[----:B------:R1:W2:Y:S02]  /*81f0*/  LDG.E.U16 R42, desc[UR32][R42.64] ;  /* 0x000000202a2a7981 */ /* 0x0002a4000c1e1500 */
[----:B------:R-:W-:-:S02]  /*8200*/  IMAD.WIDE R38, R2, 0x2, R152 ;  /* 0x0000000202267825 */ /* 0x000fc400078e0298 */
[----:B------:R0:W2:Y:S02]  /*8210*/  LDG.E.U16 R36, desc[UR32][R36.64] ;  /* 0x0000002024247981 */ /* 0x0000a4000c1e1500 */
[C---:B------:R-:W-:Y:S02]  /*8220*/  IMAD.WIDE R40, R2.reuse, 0x2, R148 ;  /* 0x0000000202287825 */ /* 0x040fe400078e0294 */
[----:B------:R0:W2:Y:S02]  /*8230*/  LDG.E.U16 R38, desc[UR32][R38.64] ;  /* 0x0000002026267981 */ /* 0x0000a4000c1e1500 */
[C---:B---3--:R-:W-:Y:S02]  /*8240*/  IMAD.WIDE R44, R2.reuse, 0x2, R144 ;  /* 0x00000002022c7825 */ /* 0x048fe400078e0290 */
[----:B------:R3:W2:Y:S02]  /*8250*/  LDG.E.U16 R40, desc[UR32][R40.64] ;  /* 0x0000002028287981 */ /* 0x0006a4000c1e1500 */
[----:B-----5:R-:W-:-:S02]  /*8260*/  IMAD.WIDE R46, R2, 0x2, R140 ;  /* 0x00000002022e7825 */ /* 0x020fc400078e028c */
[----:B------:R-:W5:Y:S04]  /*8270*/  LDG.E.U16 R44, desc[UR32][R44.64] ;  /* 0x000000202c2c7981 */ /* 0x000f68000c1e1500 */
[----:B------:R-:W2:Y:S01]  /*8280*/  LDG.E.U16 R46, desc[UR32][R46.64] ;  /* 0x000000202e2e7981 */ /* 0x000ea2000c1e1500 */
[----:B------:R-:W-:Y:S01]  /*8290*/  FMUL R98, R15, UR72 ;  /* 0x000000480f627c20 */ /* 0x000fe20008400000 */
[----:B0-----:R-:W-:Y:S01]  /*82a0*/  FMUL R55, R16, UR72 ;  /* 0x0000004810377c20 */ /* 0x001fe20008400000 */
[----:B-1----:R-:W-:Y:S01]  /*82b0*/  FMUL R43, R17, UR72 ;  /* 0x00000048112b7c20 */ /* 0x002fe20008400000 */
[----:B------:R-:W-:-:S03]  /*82c0*/  FMUL R100, R18, UR72 ;  /* 0x0000004812647c20 */ /* 0x000fc60008400000 */
[----:B------:R-:W-:Y:S01]  /*82d0*/  FMNMX3 R53, R53, R98, R55, !PT ;  /* 0x0000006235357276 */ /* 0x000fe20007800037 */
[----:B------:R-:W-:Y:S01]  /*82e0*/  FMUL R37, R19, UR72 ;  /* 0x0000004813257c20 */ /* 0x000fe20008400000 */
[----:B------:R-:W-:Y:S02]  /*82f0*/  FMUL R98, R20, UR72 ;  /* 0x0000004814627c20 */ /* 0x000fe40008400000 */
[----:B------:R-:W-:Y:S01]  /*8300*/  FMNMX3 R43, R53, R43, R100, !PT ;  /* 0x0000002b352b7276 */ /* 0x000fe20007800064 */
        /* <DEDUP_REMOVED lines=21> */
[----:B------:R-:W-:-:S03]  /*8460*/  FMUL R132, R35, UR72 ;  /* 0x0000004823847c20 */ /* 0x000fc60008400000 */
[----:B------:R-:W-:-:S04]  /*8470*/  FMNMX3 R37, R37, R39, R100, !PT ;  /* 0x0000002725257276 */ /* 0x000fc80007800064 */
[----:B------:R-:W-:-:S05]  /*8480*/  FMNMX3 R132, R37, R132, R51, !PT ;  /* 0x0000008425847276 */ /* 0x000fca0007800033 */
[--C-:B------:R-:W-:Y:S01]  /*8490*/  FFMA R4, R4, UR72, -R132.reuse ;  /* 0x0000004804047c23 */ /* 0x100fe20008000884 */
[--C-:B------:R-:W-:Y:S01]  /*84a0*/  FFMA R5, R5, UR72, -R132.reuse ;  /* 0x0000004805057c23 */ /* 0x100fe20008000884 */
[--C-:B------:R-:W-:Y:S02]  /*84b0*/  FFMA R6, R6, UR72, -R132.reuse ;  /* 0x0000004806067c23 */ /* 0x100fe40008000884 */
[----:B------:R-:W-:Y:S01]  /*84c0*/  FMUL R4, R4, 1.4426950216293334961 ;  /* 0x3fb8aa3b04047820 */ /* 0x000fe20000400000 */
[----:B------:R-:W-:Y:S01]  /*84d0*/  FMUL R5, R5, 1.4426950216293334961 ;  /* 0x3fb8aa3b05057820 */ /* 0x000fe20000400000 */
[----:B------:R-:W-:Y:S01]  /*84e0*/  FMUL R6, R6, 1.4426950216293334961 ;  /* 0x3fb8aa3b06067820 */ /* 0x000fe20000400000 */
[--C-:B------:R-:W-:Y:S01]  /*84f0*/  FFMA R7, R7, UR72, -R132.reuse ;  /* 0x0000004807077c23 */ /* 0x100fe20008000884 */
[----:B------:R-:W-:Y:S02]  /*8500*/  FFMA R8, R8, UR72, -R132 ;  /* 0x0000004808087c23 */ /* 0x000fe40008000884 */
[----:B------:R-:W-:Y:S01]  /*8510*/  MUFU.EX2 R4, R4 ;  /* 0x0000000400047308 */ /* 0x000fe20000000800 */
[----:B------:R-:W-:Y:S01]  /*8520*/  FMUL R7, R7, 1.4426950216293334961 ;  /* 0x3fb8aa3b07077820 */ /* 0x000fe20000400000 */
[----:B------:R-:W-:-:S06]  /*8530*/  FMUL R8, R8, 1.4426950216293334961 ;  /* 0x3fb8aa3b08087820 */ /* 0x000fcc0000400000 */
[----:B------:R-:W0:Y:S01]  /*8540*/  MUFU.EX2 R5, R5 ;  /* 0x0000000500057308 */ /* 0x000e220000000800 */
[--C-:B------:R-:W-:Y:S01]  /*8550*/  FFMA R9, R9, UR72, -R132.reuse ;  /* 0x0000004809097c23 */ /* 0x100fe20008000884 */
[----:B------:R-:W-:-:S06]  /*8560*/  FFMA R10, R10, UR72, -R132 ;  /* 0x000000480a0a7c23 */ /* 0x000fcc0008000884 */
[----:B------:R-:W1:Y:S01]  /*8570*/  MUFU.EX2 R6, R6 ;  /* 0x0000000600067308 */ /* 0x000e620000000800 */
[----:B------:R-:W-:Y:S01]  /*8580*/  FMUL R9, R9, 1.4426950216293334961 ;  /* 0x3fb8aa3b09097820 */ /* 0x000fe20000400000 */
[----:B------:R-:W-:-:S06]  /*8590*/  FMUL R10, R10, 1.4426950216293334961 ;  /* 0x3fb8aa3b0a0a7820 */ /* 0x000fcc0000400000 */
[----:B------:R-:W3:Y:S01]  /*85a0*/  MUFU.EX2 R7, R7 ;  /* 0x0000000700077308 */ /* 0x000ee20000000800 */
[----:B------:R-:W-:Y:S01]  /*85b0*/  FFMA R11, R11, UR72, -R132 ;  /* 0x000000480b0b7c23 */ /* 0x000fe20008000884 */
[----:B0-----:R-:W-:-:S06]  /*85c0*/  FADD R37, R4, R5 ;  /* 0x0000000504257221 */ /* 0x001fcc0000000000 */
[----:B------:R-:W0:Y:S01]  /*85d0*/  MUFU.EX2 R8, R8 ;  /* 0x0000000800087308 */ /* 0x000e220000000800 */
[----:B------:R-:W-:Y:S01]  /*85e0*/  FMUL R11, R11, 1.4426950216293334961 ;  /* 0x3fb8aa3b0b0b7820 */ /* 0x000fe20000400000 */
[----:B------:R-:W-:Y:S01]  /*85f0*/  FFMA R12, R12, UR72, -R132 ;  /* 0x000000480c0c7c23 */ /* 0x000fe20008000884 */
[----:B-1----:R-:W-:-:S05]  /*8600*/  FADD R98, R6, R37 ;  /* 0x0000002506627221 */ /* 0x002fca0000000000 */
[----:B------:R-:W1:Y:S01]  /*8610*/  MUFU.EX2 R9, R9 ;  /* 0x0000000900097308 */ /* 0x000e620000000800 */
[----:B------:R-:W-:Y:S01]  /*8620*/  FMUL R12, R12, 1.4426950216293334961 ;  /* 0x3fb8aa3b0c0c7820 */ /* 0x000fe20000400000 */
[----:B------:R-:W-:Y:S01]  /*8630*/  FFMA R13, R13, UR72, -R132 ;  /* 0x000000480d0d7c23 */ /* 0x000fe20008000884 */
[----:B---3--:R-:W-:-:S05]  /*8640*/  FADD R37, R7, R98 ;  /* 0x0000006207257221 */ /* 0x008fca0000000000 */
[----:B------:R-:W3:Y:S01]  /*8650*/  MUFU.EX2 R10, R10 ;  /* 0x0000000a000a7308 */ /* 0x000ee20000000800 */
[----:B------:R-:W-:Y:S01]  /*8660*/  FMUL R13, R13, 1.4426950216293334961 ;  /* 0x3fb8aa3b0d0d7820 */ /* 0x000fe20000400000 */
[----:B------:R-:W-:Y:S01]  /*8670*/  FFMA R14, R14, UR72, -R132 ;  /* 0x000000480e0e7c23 */ /* 0x000fe20008000884 */
[----:B0-----:R-:W-:-:S05]  /*8680*/  FADD R98, R8, R37 ;  /* 0x0000002508627221 */ /* 0x001fca0000000000 */
        /* <DEDUP_REMOVED lines=54> */
[--C-:B------:R-:W-:Y:S01]  /*89f0*/  FFMA R28, R28, UR72, -R132.reuse ;  /* 0x000000481c1c7c23 */ /* 0x100fe20008000884 */
[----:B------:R-:W-:-:S05]  /*8a00*/  FFMA R30, R30, UR72, -R132 ;  /* 0x000000481e1e7c23 */ /* 0x000fca0008000884 */
[----:B------:R-:W1:Y:S01]  /*8a10*/  MUFU.EX2 R25, R25 ;  /* 0x0000001900197308 */ /* 0x000e620000000800 */
[----:B---3--:R-:W-:Y:S01]  /*8a20*/  FADD R98, R22, R37 ;  /* 0x0000002516627221 */ /* 0x008fe20000000000 */
[----:B------:R-:W-:Y:S01]  /*8a30*/  FMUL R28, R28, 1.4426950216293334961 ;  /* 0x3fb8aa3b1c1c7820 */ /* 0x000fe20000400000 */
[----:B------:R-:W-:Y:S01]  /*8a40*/  FFMA R29, R29, UR72, -R132 ;  /* 0x000000481d1d7c23 */ /* 0x000fe20008000884 */
[----:B------:R-:W-:-:S04]  /*8a50*/  FMUL R30, R30, 1.4426950216293334961 ;  /* 0x3fb8aa3b1e1e7820 */ /* 0x000fc80000400000 */
[----:B------:R-:W3:Y:S01]  /*8a60*/  MUFU.EX2 R26, R26 ;  /* 0x0000001a001a7308 */ /* 0x000ee20000000800 */
[----:B------:R-:W-:Y:S01]  /*8a70*/  FFMA R31, R31, UR72, -R132 ;  /* 0x000000481f1f7c23 */ /* 0x000fe20008000884 */
[----:B0-----:R-:W-:Y:S01]  /*8a80*/  FADD R37, R23, R98 ;  /* 0x0000006217257221 */ /* 0x001fe20000000000 */
[----:B------:R-:W-:-:S05]  /*8a90*/  FMUL R29, R29, 1.4426950216293334961 ;  /* 0x3fb8aa3b1d1d7820 */ /* 0x000fca0000400000 */
[----:B------:R-:W0:Y:S01]  /*8aa0*/  MUFU.EX2 R27, R27 ;  /* 0x0000001b001b7308 */ /* 0x000e220000000800 */
[----:B------:R-:W-:-:S07]  /*8ab0*/  FMUL R31, R31, 1.4426950216293334961 ;  /* 0x3fb8aa3b1f1f7820 */ /* 0x000fce0000400000 */
[----:B------:R-:W0:Y:S08]  /*8ac0*/  MUFU.EX2 R28, R28 ;  /* 0x0000001c001c7308 */ /* 0x000e300000000800 */
[----:B------:R1:W-:Y:S01]  /*8ad0*/  MUFU.EX2 R39, R30 ;  /* 0x0000001e00277308 */ /* 0x0003e20000000800 */
[----:B------:R-:W-:Y:S01]  /*8ae0*/  FFMA R32, R32, UR72, -R132 ;  /* 0x0000004820207c23 */ /* 0x000fe20008000884 */
[----:B-1----:R-:W-:-:S06]  /*8af0*/  FADD R30, R24, R37 ;  /* 0x00000025181e7221 */ /* 0x002fcc0000000000 */
[----:B------:R-:W1:Y:S01]  /*8b00*/  MUFU.EX2 R29, R29 ;  /* 0x0000001d001d7308 */ /* 0x000e620000000800 */
[----:B------:R-:W-:-:S07]  /*8b10*/  FFMA R33, R33, UR72, -R132 ;  /* 0x0000004821217c23 */ /* 0x000fce0008000884 */
[----:B------:R0:W1:Y:S01]  /*8b20*/  MUFU.EX2 R41, R31 ;  /* 0x0000001f00297308 */ /* 0x0000620000000800 */
[----:B------:R-:W-:Y:S01]  /*8b30*/  FMUL R32, R32, 1.4426950216293334961 ;  /* 0x3fb8aa3b20207820 */ /* 0x000fe20000400000 */
[----:B0-----:R-:W-:-:S04]  /*8b40*/  FADD R31, R25, R30 ;  /* 0x0000001e191f7221 */ /* 0x001fc80000000000 */
[----:B---3--:R-:W-:Y:S01]  /*8b50*/  FADD R30, R26, R31 ;  /* 0x0000001f1a1e7221 */ /* 0x008fe20000000000 */
[----:B------:R-:W-:Y:S01]  /*8b60*/  FFMA R35, R35, UR72, -R132 ;  /* 0x0000004823237c23 */ /* 0x000fe20008000884 */
[----:B------:R-:W-:Y:S02]  /*8b70*/  FMUL R33, R33, 1.4426950216293334961 ;  /* 0x3fb8aa3b21217820 */ /* 0x000fe40000400000 */
[----:B------:R-:W-:Y:S01]  /*8b80*/  FADD R31, R27, R30 ;  /* 0x0000001e1b1f7221 */ /* 0x000fe20000000000 */
[----:B------:R-:W-:Y:S01]  /*8b90*/  FFMA R34, R34, UR72, -R132 ;  /* 0x0000004822227c23 */ /* 0x000fe20008000884 */
[----:B------:R-:W0:Y:S01]  /*8ba0*/  MUFU.EX2 R43, R32 ;  /* 0x00000020002b7308 */ /* 0x000e220000000800 */
[----:B------:R-:W-:Y:S01]  /*8bb0*/  FMUL R35, R35, 1.4426950216293334961 ;  /* 0x3fb8aa3b23237820 */ /* 0x000fe20000400000 */
[----:B------:R-:W-:Y:S01]  /*8bc0*/  FADD R30, R28, R31 ;  /* 0x0000001f1c1e7221 */ /* 0x000fe20000000000 */
[----:B------:R-:W-:-:S03]  /*8bd0*/  FMUL R34, R34, 1.4426950216293334961 ;  /* 0x3fb8aa3b22227820 */ /* 0x000fc60000400000 */
[----:B-1----:R-:W-:Y:S02]  /*8be0*/  FADD R30, R29, R30 ;  /* 0x0000001e1d1e7221 */ /* 0x002fe40000000000 */
[----:B------:R-:W1:Y:S02]  /*8bf0*/  MUFU.EX2 R33, R33 ;  /* 0x0000002100217308 */ /* 0x000e640000000800 */
[----:B------:R-:W-:-:S06]  /*8c00*/  FADD R30, R39, R30 ;  /* 0x0000001e271e7221 */ /* 0x000fcc0000000000 */
[----:B------:R-:W3:Y:S01]  /*8c10*/  MUFU.EX2 R37, R34 ;  /* 0x0000002200257308 */ /* 0x000ee20000000800 */
[----:B------:R-:W-:-:S07]  /*8c20*/  FADD R30, R41, R30 ;  /* 0x0000001e291e7221 */ /* 0x000fce0000000000 */
[----:B------:R-:W2:Y:S01]  /*8c30*/  MUFU.EX2 R35, R35 ;  /* 0x0000002300237308 */ /* 0x000ea20000000800 */
[----:B0-----:R-:W-:Y:S01]  /*8c40*/  FADD R30, R43, R30 ;  /* 0x0000001e2b1e7221 */ /* 0x001fe20000000000 */
[----:B------:R-:W-:Y:S02]  /*8c50*/  F2FP.BF16.F32.PACK_AB R4, R5, R4 ;  /* 0x000000040504723e */ /* 0x000fe400000010ff */
[----:B------:R-:W-:Y:S01]  /*8c60*/  F2FP.BF16.F32.PACK_AB R5, R7, R6 ;  /* 0x000000060705723e */ /* 0x000fe200000010ff */
[----:B-1----:R-:W-:Y:S01]  /*8c70*/  FADD R30, R33, R30 ;  /* 0x0000001e211e7221 */ /* 0x002fe20000000000 */
[----:B------:R-:W-:Y:S02]  /*8c80*/  F2FP.BF16.F32.PACK_AB R6, R9, R8 ;  /* 0x000000080906723e */ /* 0x000fe400000010ff */
[----:B------:R-:W-:Y:S02]  /*8c90*/  F2FP.BF16.F32.PACK_AB R7, R11, R10 ;  /* 0x0000000a0b07723e */ /* 0x000fe400000010ff */
[----:B------:R-:W-:-:S02]  /*8ca0*/  F2FP.BF16.F32.PACK_AB R8, R13, R12 ;  /* 0x0000000c0d08723e */ /* 0x000fc400000010ff */
[----:B------:R-:W-:Y:S02]  /*8cb0*/  F2FP.BF16.F32.PACK_AB R9, R15, R14 ;  /* 0x0000000e0f09723e */ /* 0x000fe400000010ff */
[----:B------:R-:W-:Y:S02]  /*8cc0*/  F2FP.BF16.F32.PACK_AB R10, R17, R16 ;  /* 0x00000010110a723e */ /* 0x000fe400000010ff */
[----:B------:R-:W-:Y:S01]  /*8cd0*/  F2FP.BF16.F32.PACK_AB R11, R19, R18 ;  /* 0x00000012130b723e */ /* 0x000fe200000010ff */
[----:B---3--:R-:W-:Y:S01]  /*8ce0*/  FADD R30, R37, R30 ;  /* 0x0000001e251e7221 */ /* 0x008fe20000000000 */
[----:B------:R-:W-:Y:S02]  /*8cf0*/  F2FP.BF16.F32.PACK_AB R12, R21, R20 ;  /* 0x00000014150c723e */ /* 0x000fe400000010ff */
[----:B------:R-:W-:Y:S02]  /*8d00*/  F2FP.BF16.F32.PACK_AB R13, R23, R22 ;  /* 0x00000016170d723e */ /* 0x000fe400000010ff */
[----:B------:R-:W-:-:S02]  /*8d10*/  F2FP.BF16.F32.PACK_AB R14, R25, R24 ;  /* 0x00000018190e723e */ /* 0x000fc400000010ff */
[----:B------:R-:W-:Y:S02]  /*8d20*/  F2FP.BF16.F32.PACK_AB R15, R27, R26 ;  /* 0x0000001a1b0f723e */ /* 0x000fe400000010ff */
[----:B------:R-:W-:Y:S02]  /*8d30*/  F2FP.BF16.F32.PACK_AB R16, R29, R28 ;  /* 0x0000001c1d10723e */ /* 0x000fe400000010ff */
[----:B------:R-:W-:Y:S02]  /*8d40*/  F2FP.BF16.F32.PACK_AB R17, R41, R39 ;  /* 0x000000272911723e */ /* 0x000fe400000010ff */
[----:B------:R-:W-:Y:S02]  /*8d50*/  F2FP.BF16.F32.PACK_AB R18, R33, R43 ;  /* 0x0000002b2112723e */ /* 0x000fe400000010ff */
[C---:B--2---:R-:W-:Y:S01]  /*8d60*/  F2FP.BF16.F32.PACK_AB R19, R35.reuse, R37 ;  /* 0x000000252313723e */ /* 0x044fe200000010ff */
[----:B------:R0:W-:Y:S01]  /*8d70*/  STS.U16 [R133+UR28+0xc000], R0 ;  /* 0x00c0000085007988 */ /* 0x0001e2000800041c */
[----:B------:R-:W-:-:S03]  /*8d80*/  FADD R135, R35, R30 ;  /* 0x0000001e23877221 */ /* 0x000fc60000000000 */
[----:B------:R-:W-:Y:S04]  /*8d90*/  STS.U16 [R133+UR28+0xc200], R94 ;  /* 0x00c2005e85007988 */ /* 0x000fe8000800041c */
[----:B------:R-:W-:Y:S01]  /*8da0*/  STS.U16 [R133+UR28+0xc400], R92 ;  /* 0x00c4005c85007988 */ /* 0x000fe2000800041c */
[----:B0-----:R-:W-:-:S03]  /*8db0*/  FADD R0, -R132, R51 ;  /* 0x0000003384007221 */ /* 0x001fc60000000100 */
        /* <DEDUP_REMOVED lines=12> */
[----:B------:R-:W-:Y:S01]  /*8e80*/  STS.U16 [R133+UR28+0xde00], R66 ;  /* 0x00de004285007988 */ /* 0x000fe2000800041c */
[----:B------:R-:W-:Y:S03]  /*8e90*/  STTM.x16 tmem[UR25+0xa0], R4 ;  /* 0x0000a004000079ed */ /* 0x000fe60008240019 */
[----:B------:R-:W-:Y:S04]  /*8ea0*/  STS.U16 [R139+UR28+0xc100], R64 ;  /* 0x00c100408b007988 */ /* 0x000fe8000800041c */
[----:B------:R-:W-:Y:S04]  /*8eb0*/  STS.U16 [R139+UR28+0xc300], R62 ;  /* 0x00c3003e8b007988 */ /* 0x000fe8000800041c */
[----:B------:R-:W-:Y:S04]  /*8ec0*/  STS.U16 [R139+UR28+0xc500], R60 ;  /* 0x00c5003c8b007988 */ /* 0x000fe8000800041c */
[----:B------:R-:W-:Y:S04]  /*8ed0*/  STS.U16 [R139+UR28+0xc700], R58 ;  /* 0x00c7003a8b007988 */ /* 0x000fe8000800041c */
[----:B------:R-:W-:Y:S04]  /*8ee0*/  STS.U16 [R139+UR28+0xc900], R56 ;  /* 0x00c900388b007988 */ /* 0x000fe8000800041c */
[----:B------:R-:W-:Y:S04]  /*8ef0*/  STS.U16 [R139+UR28+0xcb00], R54 ;  /* 0x00cb00368b007988 */ /* 0x000fe8000800041c */
[----:B----4-:R-:W-:Y:S04]  /*8f00*/  STS.U16 [R139+UR28+0xcd00], R52 ;  /* 0x00cd00348b007988 */ /* 0x010fe8000800041c */
[----:B------:R-:W-:Y:S04]  /*8f10*/  STS.U16 [R139+UR28+0xcf00], R50 ;  /* 0x00cf00328b007988 */ /* 0x000fe8000800041c */
[----:B------:R-:W-:Y:S04]  /*8f20*/  STS.U16 [R139+UR28+0xd100], R96 ;  /* 0x00d100608b007988 */ /* 0x000fe8000800041c */
[----:B------:R-:W-:Y:S04]  /*8f30*/  STS.U16 [R139+UR28+0xd300], R48 ;  /* 0x00d300308b007988 */ /* 0x000fe8000800041c */
[----:B------:R-:W-:Y:S04]  /*8f40*/  STS.U16 [R139+UR28+0xd500], R42 ;  /* 0x00d5002a8b007988 */ /* 0x000fe8000800041c */
[----:B------:R-:W-:Y:S04]  /*8f50*/  STS.U16 [R139+UR28+0xd700], R36 ;  /* 0x00d700248b007988 */ /* 0x000fe8000800041c */
[----:B------:R-:W-:Y:S04]  /*8f60*/  STS.U16 [R139+UR28+0xd900], R38 ;  /* 0x00d900268b007988 */ /* 0x000fe8000800041c */
[----:B------:R-:W-:Y:S04]  /*8f70*/  STS.U16 [R139+UR28+0xdb00], R40 ;  /* 0x00db00288b007988 */ /* 0x000fe8000800041c */
[----:B-----5:R-:W-:Y:S04]  /*8f80*/  STS.U16 [R139+UR28+0xdd00], R44 ;  /* 0x00dd002c8b007988 */ /* 0x020fe8000800041c */
[----:B------:R0:W-:Y:S01]  /*8f90*/  STS.U16 [R139+UR28+0xdf00], R46 ;  /* 0x00df002e8b007988 */ /* 0x0001e2000800041c */
[----:B------:R-:W-:Y:S01]  /*8fa0*/  FMUL R0, R0, 1.4426950216293334961 ;  /* 0x3fb8aa3b00007820 */ /* 0x000fe20000400000 */
[----:B------:R-:W1:Y:S02]  /*8fb0*/  FENCE.VIEW.ASYNC.T ;  /* 0x00000000000073c6 */ /* 0x000e640000000200 */
[----:B-1----:R-:W-:Y:S06]  /*8fc0*/  BAR.SYNC.DEFER_BLOCKING 0x0 ;  /* 0x0000000000007b1d */ /* 0x002fec0000010000 */
[----:B0-----:R-:W0:Y:S01]  /*8fd0*/  LDTM.x128 R4, tmem[UR25] ;  /* 0x00000019000479ee */ /* 0x001e2200083c0000 */
[----:B------:R-:W0:Y:S01]  /*8fe0*/  MUFU.EX2 R0, R0 ;  /* 0x0000000000007308 */ /* 0x000e220000000800 */
[----:B------:R-:W-:Y:S01]  /*8ff0*/  NOP ;  /* 0x0000000000007918 */ /* 0x000fe20000000000 */
        /* <DEDUP_REMOVED lines=128> */
[----:B------:R0:W-:Y:S01]  /*9800*/  STTM.x128 tmem[UR25], R4 ;  /* 0x00000004000079ed */ /* 0x0001e200083c0019 */
[----:B------:R-:W1:Y:S02]  /*9810*/  FENCE.VIEW.ASYNC.T ;  /* 0x00000000000073c6 */ /* 0x000e640000000200 */
[----:B-1----:R-:W-:Y:S06]  /*9820*/  BAR.SYNC.DEFER_BLOCKING 0x0 ;  /* 0x0000000000007b1d */ /* 0x002fec0000010000 */
[----:B------:R1:W-:Y:S06]  /*9830*/  MEMBAR.ALL.CTA ;  /* 0x0000000000007992 */ /* 0x0003ec0000008000 */
[----:B-1----:R-:W1:Y:S01]  /*9840*/  FENCE.VIEW.ASYNC.S ;  /* 0x00000000000073c6 */ /* 0x002e620000000000 */
[----:B------:R-:W-:Y:S01]  /*9850*/  ULEA UR26, UR71, UR28, 0x3 ;  /* 0x0000001c471a7291 */ /* 0x000fe2000f8e18ff */
[----:B------:R-:W-:-:S03]  /*9860*/  UMOV UR6, UR9 ;  /* 0x0000000900067c82 */ /* 0x000fc60008000000 */
[----:B------:R-:W-:Y:S01]  /*9870*/  UIADD3 UR26, UPT, UPT, UR26, 0xe000, URZ ;  /* 0x0000e0001a1a7890 */ /* 0x000fe2000fffe0ff */
[----:B-1----:R-:W-:Y:S06]  /*9880*/  BAR.SYNC.DEFER_BLOCKING 0x0 ;  /* 0x0000000000007b1d */ /* 0x002fec0000010000 */
[----:B------:R-:W-:Y:S05]  /*9890*/  BRA.U UP2, `(.L_x_16) ;  /* 0x0000000102387547 */ /* 0x000fea000b800000 */
[----:B------:R-:W-:Y:S01]  /*98a0*/  UIADD3 UR9, UPT, UPT, UR27, 0xa8, URZ ;  /* 0x000000a81b097890 */ /* 0x000fe2000fffe0ff */
[----:B------:R-:W-:Y:S01]  /*98b0*/  UMOV UR22, UR4 ;  /* 0x0000000400167c82 */ /* 0x000fe20008000000 */
[----:B------:R-:W-:Y:S01]  /*98c0*/  UMOV UR23, 0x80004020 ;  /* 0x8000402000177882 */ /* 0x000fe20000000000 */
[----:B------:R-:W-:Y:S01]  /*98d0*/  UMOV UR58, 0x0 ;  /* 0x00000000003a7882 */ /* 0x000fe20000000000 */
[----:B------:R-:W-:Y:S01]  /*98e0*/  UMOV UR59, 0x8200490 ;  /* 0x08200490003b7882 */ /* 0x000fe20000000000 */
[----:B------:R-:W-:Y:S01]  /*98f0*/  UMOV UR20, UR26 ;  /* 0x0000001a00147c82 */ /* 0x000fe20008000000 */
[----:B------:R-:W-:Y:S01]  /*9900*/  UMOV UR21, URZ ;  /* 0x000000ff00157c82 */ /* 0x000fe20008000000 */
[----:B------:R-:W-:Y:S01]  /*9910*/  UMOV UR60, 0x0 ;  /* 0x00000000003c7882 */ /* 0x000fe20000000000 */
[----:B------:R-:W-:Y:S01]  /*9920*/  UMOV UR61, 0x8200490 ;  /* 0x08200490003d7882 */ /* 0x000fe20000000000 */
[----:B------:R1:W-:Y:S01]  /*9930*/  UTCHMMA tmem[UR30], gdesc[UR22], tmem[UR27], tmem[UR58], idesc[UR59], UPT ;  /* 0x00ff3a161e0079ea */ /* 0x0003e2000b80001b */
[----:B------:R-:W-:Y:S01]  /*9940*/  UMOV UR7, UR20 ;  /* 0x0000001400077c82 */ /* 0x000fe20008000000 */
[----:B------:R1:W-:Y:S01]  /*9950*/  UTCHMMA tmem[UR9], gdesc[UR14], tmem[UR27], tmem[UR60], idesc[UR61], UPT ;  /* 0x00ff3c0e090079ea */ /* 0x0003e2000b80001b */
[----:B------:R1:W-:Y:S01]  /*9960*/  UTCBAR [UR7], URZ ;  /* 0x000000ff070073e9 */ /* 0x0003e200080000ff */
[----:B------:R-:W-:-:S02]  /*9970*/  NOP ;  /* 0x0000000000007918 */ /* 0x000fc40000000000 */
.L_x_16:
[----:B0-----:R-:W0:Y:S01]  /*9980*/  LDC R4, c[0x0][0x3c4] ;  /* 0x0000f100ff047b82 */ /* 0x001e220000000800 */
[----:B------:R-:W-:Y:S01]  /*9990*/  UIADD3 UR71, UPT, UPT, UR71, 0x1, URZ ;  /* 0x0000000147477890 */ /* 0x000fe2000fffe0ff */
[----:B------:R-:W-:Y:S01]  /*99a0*/  FFMA R138, R0, R138, R135 ;  /* 0x0000008a008a7223 */ /* 0x000fe20000000087 */
[----:B------:R-:W-:Y:S01]  /*99b0*/  UIADD3 UR8, UPT, UPT, UR8, 0x20, URZ ;  /* 0x0000002008087890 */ /* 0x000fe2000fffe0ff */
[----:B------:R-:W-:Y:S01]  /*99c0*/  IADD3 R2, PT, PT, R2, UR70, RZ ;  /* 0x0000004602027c10 */ /* 0x000fe2000fffe0ff */
[----:B------:R-:W-:Y:S01]  /*99d0*/  UISETP.GT.AND UP1, UPT, UR71, 0x1, UPT ;  /* 0x000000014700788c */ /* 0x000fe2000bf24270 */
[----:B------:R-:W-:Y:S02]  /*99e0*/  MOV R0, UR6 ;  /* 0x0000000600007c02 */ /* 0x000fe40008000f00 */
[----:B------:R-:W-:Y:S01]  /*99f0*/  MOV R51, R132 ;  /* 0x0000008400337202 */ /* 0x000fe20000000f00 */
[----:B-1----:R-:W-:Y:S02]  /*9a00*/  USEL UR9, URZ, 0x1, !UP1 ;  /* 0x00000001ff097887 */ /* 0x002fe4000c800000 */
[----:B------:R-:W-:-:S02]  /*9a10*/  USEL UR71, UR71, URZ, !UP1 ;  /* 0x000000ff47477287 */ /* 0x000fc4000c800000 */
[----:B------:R-:W-:Y:S02]  /*9a20*/  UISETP.GE.AND UP1, UPT, UR8, UR31, UPT ;  /* 0x0000001f0800728c */ /* 0x000fe4000bf26270 */
[----:B------:R-:W-:Y:S01]  /*9a30*/  ULOP3.LUT UR9, UR6, UR9, URZ, 0x3c, !UPT ;  /* 0x0000000906097292 */ /* 0x000fe2000f8e3cff */
[----:B0-----:R-:W-:-:S04]  /*9a40*/  SHF.L.U32 R4, R4, 0x5, RZ ;  /* 0x0000000504047819 */ /* 0x001fc800000006ff */
[----:B------:R-:W-:Y:S02]  /*9a50*/  IADD3 R3, PT, PT, R4, R3, RZ ;  /* 0x0000000304037210 */ /* 0x000fe40007ffe0ff */
[----:B------:R-:W-:Y:S05]  /*9a60*/  BRA.U !UP1, `(.L_x_17) ;  /* 0xffffffd909407547 */ /* 0x000fea000b83ffff */
.L_x_12:
[C---:B------:R-:W-:Y:S01]  /*9a70*/  FMUL R0, R138.reuse, 8388608 ;  /* 0x4b0000008a007820 */ /* 0x040fe20000400000 */
[C---:B------:R-:W-:Y:S01]  /*9a80*/  FSETP.GEU.AND P5, PT, R138.reuse, 1.175494350822287508e-38, PT ;  /* 0x008000008a00780b */ /* 0x040fe20003fae000 */
[----:B-1----:R-:W-:Y:S01]  /*9a90*/  HFMA2 R4, -RZ, RZ, 1.443359375, -0.2030029296875 ;  /* 0x3dc6b27fff047431 */ /* 0x002fe200000001ff */
[----:B------:R-:W0:Y:S01]  /*9aa0*/  LDCU UR4, c[0x0][0x3f0] ;  /* 0x00007e00ff0477ac */ /* 0x000e220008000800 */
[----:B------:R-:W-:Y:S02]  /*9ab0*/  FSETP.GT.AND P3, PT, |R138|, 8.50705917302346158658e+37, PT ;  /* 0x7e8000008a00780b */ /* 0x000fe40003f64200 */
[----:B------:R-:W-:-:S04]  /*9ac0*/  FSEL R135, R0, R138, !P5 ;  /* 0x0000008a00877208 */ /* 0x000fc80006800000 */
[C---:B------:R-:W-:Y:S02]  /*9ad0*/  IADD3 R0, PT, PT, R135.reuse, -0x3f3504f3, RZ ;  /* 0xc0cafb0d87007810 */ /* 0x040fe40007ffe0ff */
[----:B------:R-:W-:Y:S02]  /*9ae0*/  ISETP.GE.U32.AND P2, PT, R135, 0x7f800000, PT ;  /* 0x7f8000008700780c */ /* 0x000fe40003f46070 */
[----:B------:R-:W-:-:S04]  /*9af0*/  LOP3.LUT R2, R0, 0xff800000, RZ, 0xc0, !PT ;  /* 0xff80000000027812 */ /* 0x000fc800078ec0ff */
[----:B------:R-:W-:Y:S01]  /*9b00*/  IADD3 R0, PT, PT, R135, -R2, RZ ;  /* 0x8000000287007210 */ /* 0x000fe20007ffe0ff */
[----:B0-----:R-:W-:-:S04]  /*9b10*/  UISETP.GE.AND UP0, UPT, UR4, 0x1, UPT ;  /* 0x000000010400788c */ /* 0x001fc8000bf06270 */
[----:B------:R-:W-:-:S04]  /*9b20*/  FADD R133, R0, -1 ;  /* 0xbf80000000857421 */ /* 0x000fc80000000000 */
[----:B------:R-:W-:-:S04]  /*9b30*/  FFMA.FTZ R0, R133, R4, -0.16845393180847167969 ;  /* 0xbe2c7f3085007423 */ /* 0x000fc80000010004 */
[----:B------:R-:W-:-:S04]  /*9b40*/  FFMA.FTZ R0, R133, R0, 0.1716887056827545166 ;  /* 0x3e2fcf2a85007423 */ /* 0x000fc80000010000 */
[----:B------:R-:W-:-:S04]  /*9b50*/  FFMA.FTZ R0, R133, R0, -0.17900948226451873779 ;  /* 0xbe374e4385007423 */ /* 0x000fc80000010000 */
[----:B------:R-:W-:-:S04]  /*9b60*/  FFMA.FTZ R0, R133, R0, 0.20512372255325317383 ;  /* 0x3e520bf485007423 */ /* 0x000fc80000010000 */
[----:B------:R-:W-:-:S04]  /*9b70*/  FFMA.FTZ R0, R133, R0, -0.24046532809734344482 ;  /* 0xbe763c8b85007423 */ /* 0x000fc80000010000 */
[----:B------:R-:W-:-:S04]  /*9b80*/  FFMA.FTZ R0, R133, R0, 0.28857114911079406738 ;  /* 0x3e93bf9985007423 */ /* 0x000fc80000010000 */
[----:B------:R-:W-:-:S04]  /*9b90*/  FFMA.FTZ R0, R133, R0, -0.36067417263984680176 ;  /* 0xbeb8aa4985007423 */ /* 0x000fc80000010000 */
[----:B------:R-:W-:Y:S01]  /*9ba0*/  FFMA.FTZ R0, R133, R0, 0.48089820146560668945 ;  /* 0x3ef6384a85007423 */ /* 0x000fe20000010000 */
[----:B------:R-:W-:Y:S06]  /*9bb0*/  BRA.U !UP0, `(.L_x_18) ;  /* 0x0000000108107547 */ /* 0x000fec000b800000 */
[----:B------:R-:W-:-:S06]  /*9bc0*/  USHF.L.U32 UR6, UR6, 0x1f, URZ ;  /* 0x0000001f06067899 */ /* 0x000fcc00080006ff */
[----:B------:R-:W-:-:S04]  /*9bd0*/  MOV R3, UR6 ;  /* 0x0000000600037c02 */ /* 0x000fc80008000f00 */
[----:B------:R-:W0:Y:S02]  /*9be0*/  SYNCS.PHASECHK.TRANS64.TRYWAIT P4, [UR26], R3 ;  /* 0x00000003ff0075a7 */ /* 0x000e24000808111a */
[----:B0-----:R-:W-:Y:S05]  /*9bf0*/  @!P4 BRA `(.L_x_19) ;  /* 0x0000004800fcc947 */ /* 0x001fea0003800000 */
.L_x_18:
[----:B------:R-:W-:Y:S01]  /*9c00*/  BAR.SYNC.DEFER_BLOCKING 0x0 ;  /* 0x0000000000007b1d */ /* 0x000fe20000010000 */
[C---:B------:R-:W-:Y:S01]  /*9c10*/  FFMA.FTZ R0, R133.reuse, R0, -0.72134751081466674805 ;  /* 0xbf38aa3b85007423 */ /* 0x040fe20000010000 */
[----:B------:R-:W-:Y:S02]  /*9c20*/  I2FP.F32.S32 R3, R2 ;  /* 0x0000000200037245 */ /* 0x000fe40000201400 */
[----:B------:R-:W-:Y:S01]  /*9c30*/  @P2 MOV R2, 0x7f800000 ;  /* 0x7f80000000022802 */ /* 0x000fe20000000f00 */
[C---:B------:R-:W-:Y:S01]  /*9c40*/  FMUL R134, R133.reuse, R0 ;  /* 0x0000000085867220 */ /* 0x040fe20000400000 */
[----:B------:R-:W-:Y:S01]  /*9c50*/  FSEL R0, RZ, -23, P5 ;  /* 0xc1b80000ff007808 */ /* 0x000fe20002800000 */
[----:B------:R-:W0:Y:S01]  /*9c60*/  LDCU.64 UR6, c[0x0][0x3e0] ;  /* 0x00007c00ff0677ac */ /* 0x000e220008000a00 */
[----:B------:R-:W1:Y:S01]  /*9c70*/  S2R R251, SR_TID.X ;  /* 0x0000000000fb7919 */ /* 0x000e620000002100 */
[C---:B------:R-:W-:Y:S01]  /*9c80*/  FSETP.GEU.AND P5, PT, |R138|.reuse, 1.175494350822287508e-38, PT ;  /* 0x008000008a00780b */ /* 0x040fe20003fae200 */
[----:B------:R-:W-:Y:S01]  /*9c90*/  @P3 FMUL R138, R138, 0.25 ;  /* 0x3e8000008a8a3820 */ /* 0x000fe20000400000 */
[----:B------:R-:W-:Y:S01]  /*9ca0*/  FMUL R134, R133, R134 ;  /* 0x0000008685867220 */ /* 0x000fe20000400000 */
[----:B------:R-:W2:Y:S01]  /*9cb0*/  S2R R250, SR_CTAID.X ;  /* 0x0000000000fa7919 */ /* 0x000ea20000002500 */
[----:B------:R-:W-:Y:S01]  /*9cc0*/  FFMA.FTZ R0, R3, 1.1920928955078125e-07, R0 ;  /* 0x3400000003007823 */ /* 0x000fe20000010000 */
[----:B------:R-:W3:Y:S01]  /*9cd0*/  LDCU.64 UR4, c[0x0][0x3e0] ;  /* 0x00007c00ff0477ac */ /* 0x000ee20008000a00 */
[----:B------:R-:W-:Y:S01]  /*9ce0*/  FFMA.FTZ R133, R133, 1.4426950216293334961, R134 ;  /* 0x3fb8aa3b85857823 */ /* 0x000fe20000010086 */
[----:B------:R-:W4:Y:S01]  /*9cf0*/  LDC.64 R206, c[0x0][0x398] ;  /* 0x0000e600ffce7b82 */ /* 0x000f220000000a00 */
[----:B------:R-:W-:-:S02]  /*9d00*/  FSETP.NEU.AND P4, PT, R135, RZ, PT ;  /* 0x000000ff8700720b */ /* 0x000fc40003f8d000 */
[----:B------:R-:W-:Y:S01]  /*9d10*/  FADD R152, R0, R133 ;  /* 0x0000008500987221 */ /* 0x000fe20000000000 */
[----:B------:R-:W-:Y:S02]  /*9d20*/  @P2 FFMA.FTZ R152, R135, R2, +INF ;  /* 0x7f80000087982423 */ /* 0x000fe40000010002 */
[----:B------:R-:W-:Y:S01]  /*9d30*/  @!P5 FMUL R138, R138, 16777216 ;  /* 0x4b8000008a8ad820 */ /* 0x000fe20000400000 */
[----:B------:R-:W5:Y:S02]  /*9d40*/  @!P1 SYNCS.CCTL.IV [UR28+0xe000] ;  /* 0x00e00000ff0099b1 */ /* 0x000f64000800001c */
[----:B-----5:R-:W-:Y:S01]  /*9d50*/  BAR.SYNC.DEFER_BLOCKING 0x0 ;  /* 0x0000000000007b1d */ /* 0x020fe20000010000 */
[----:B0-----:R-:W-:-:S04]  /*9d60*/  UIMAD UR6, UR29, UR6, URZ ;  /* 0x000000061d0672a4 */ /* 0x001fc8000f8e02ff */
[----:B------:R-:W-:Y:S01]  /*9d70*/  USHF.L.U32 UR9, UR6, 0x1, URZ ;  /* 0x0000000106097899 */ /* 0x000fe200080006ff */
[----:B------:R-:W0:Y:S02]  /*9d80*/  MUFU.RCP R153, R138 ;  /* 0x0000008a00997308 */ /* 0x000e240000001000 */
[----:B------:R-:W5:Y:S01]  /*9d90*/  LDC.64 R2, c[0x0][0x398] ;  /* 0x0000e600ff027b82 */ /* 0x000f620000000a00 */
[----:B------:R-:W0:Y:S01]  /*9da0*/  LDTM.x128 R4, tmem[UR25] ;  /* 0x00000019000479ee */ /* 0x000e2200083c0000 */
[----:B---3--:R-:W-:-:S04]  /*9db0*/  UIMAD UR4, UR29, UR4, URZ ;  /* 0x000000041d0472a4 */ /* 0x008fc8000f8e02ff */
[----:B------:R-:W-:Y:S02]  /*9dc0*/  USHF.L.U32 UR8, UR4, 0x1, URZ ;  /* 0x0000000104087899 */ /* 0x000fe400080006ff */
[----:B------:R-:W3:Y:S01]  /*9dd0*/  LDC R0, c[0x0][0x3e8] ;  /* 0x0000fa00ff007b82 */ /* 0x000ee20000000800 */
[----:B-1----:R-:W-:-:S04]  /*9de0*/  LOP3.LUT R251, R251, 0x7f, RZ, 0xc0, !PT ;  /* 0x0000007ffbfb7812 */ /* 0x002fc800078ec0ff */
[----:B--2---:R-:W-:Y:S01]  /*9df0*/  LEA R250, R250, R251, 0x7 ;  /* 0x000000fbfafa7211 */ /* 0x004fe200078e38ff */
[----:B------:R-:W1:Y:S01]  /*9e00*/  @!P1 SYNCS.CCTL.IV [UR28+0xe008] ;  /* 0x00e00800ff0099b1 */ /* 0x000e62000800001c */
[----:B------:R-:W-:Y:S01]  /*9e10*/  NOP ;  /* 0x0000000000007918 */ /* 0x000fe20000000000 */
[----:B0-----:R-:W-:Y:S01]  /*9e20*/  @P3 FMUL R27, R27, 0.25 ;  /* 0x3e8000001b1b3820 */ /* 0x001fe20000400000 */
[----:B------:R-:W-:Y:S01]  /*9e30*/  @P3 FMUL R28, R28, 0.25 ;  /* 0x3e8000001c1c3820 */ /* 0x000fe20000400000 */
[----:B------:R-:W-:Y:S01]  /*9e40*/  @P3 FMUL R26, R26, 0.25 ;  /* 0x3e8000001a1a3820 */ /* 0x000fe20000400000 */
[----:B------:R-:W-:Y:S01]  /*9e50*/  @P3 FMUL R4, R4, 0.25 ;  /* 0x3e80000004043820 */ /* 0x000fe20000400000 */
[----:B------:R-:W-:Y:S01]  /*9e60*/  @!P5 FMUL R27, R27, 16777216 ;  /* 0x4b8000001b1bd820 */ /* 0x000fe20000400000 */
[----:B------:R-:W-:Y:S01]  /*9e70*/  @!P5 FMUL R28, R28, 16777216 ;  /* 0x4b8000001c1cd820 */ /* 0x000fe20000400000 */
[----:B------:R-:W-:Y:S01]  /*9e80*/  @P3 FMUL R5, R5, 0.25 ;  /* 0x3e80000005053820 */ /* 0x000fe20000400000 */
[----:B------:R-:W-:Y:S01]  /*9e90*/  @!P5 FMUL R26, R26, 16777216 ;  /* 0x4b8000001a1ad820 */ /* 0x000fe20000400000 */
[C---:B------:R-:W-:Y:S01]  /*9ea0*/  FMUL R138, R153.reuse, R27 ;  /* 0x0000001b998a7220 */ /* 0x040fe20000400000 */
[----:B------:R-:W-:Y:S01]  /*9eb0*/  FMUL R133, R153, R28 ;  /* 0x0000001c99857220 */ /* 0x000fe20000400000 */
[----:B------:R-:W-:Y:S01]  /*9ec0*/  FSEL R27, R152, -INF , P4 ;  /* 0xff800000981b7808 */ /* 0x000fe20002000000 */
[----:B------:R-:W-:-:S02]  /*9ed0*/  IMAD R28, R250, UR7, RZ ;  /* 0x00000007fa1c7c24 */ /* 0x000fc4000f8e02ff */
[----:B------:R-:W-:Y:S01]  /*9ee0*/  @P3 FMUL R29, R29, 0.25 ;  /* 0x3e8000001d1d3820 */ /* 0x000fe20000400000 */
        /* <DEDUP_REMOVED lines=122> */
[----:B------:R-:W-:Y:S01]  /*a690*/  @!P5 FMUL R4, R4, 16777216 ;  /* 0x4b8000000404d820 */ /* 0x000fe20000400000 */
[----:B------:R-:W-:Y:S01]  /*a6a0*/  @!P5 FMUL R5, R5, 16777216 ;  /* 0x4b8000000505d820 */ /* 0x000fe20000400000 */
[----:B------:R-:W-:Y:S01]  /*a6b0*/  FMUL R136, R153, R26 ;  /* 0x0000001a99887220 */ /* 0x000fe20000400000 */
[----:B------:R-:W-:Y:S01]  /*a6c0*/  FFMA R208, R27, 0.69314718246459960938, R132 ;  /* 0x3f3172181bd07823 */ /* 0x000fe20000000084 */
[----:B------:R-:W-:Y:S01]  /*a6d0*/  @!P5 FMUL R29, R29, 16777216 ;  /* 0x4b8000001d1dd820 */ /* 0x000fe20000400000 */
[----:B------:R-:W-:Y:S01]  /*a6e0*/  IMAD R26, R250, UR5, RZ ;  /* 0x00000005fa1a7c24 */ /* 0x000fe2000f8e02ff */
[----:B------:R-:W-:Y:S01]  /*a6f0*/  SHF.L.U32 R27, R28, 0x1, RZ ;  /* 0x000000011c1b7819 */ /* 0x000fe200000006ff */
[----:B------:R-:W-:Y:S01]  /*a700*/  @!P5 FMUL R38, R38, 16777216 ;  /* 0x4b8000002626d820 */ /* 0x000fe20000400000 */
[----:B------:R-:W-:Y:S01]  /*a710*/  UIMAD.WIDE UR6, UR6, 0x2, URZ ;  /* 0x00000002060678a5 */ /* 0x000fe2000f8e02ff */
[----:B------:R-:W-:Y:S01]  /*a720*/  @!P5 FMUL R6, R6, 16777216 ;  /* 0x4b8000000606d820 */ /* 0x000fe20000400000 */
        /* <DEDUP_REMOVED lines=120> */
[C---:B------:R-:W-:Y:S01]  /*aeb0*/  FMUL R4, R153.reuse, R4 ;  /* 0x0000000499047220 */ /* 0x040fe20000400000 */
[----:B------:R-:W-:Y:S01]  /*aec0*/  FMUL R5, R153, R5 ;  /* 0x0000000599057220 */ /* 0x000fe20000400000 */
[----:B------:R-:W-:-:S04]  /*aed0*/  IMAD.HI R28, R28, 0x2, RZ ;  /* 0x000000021c1c7827 */ /* 0x000fc800078e02ff */
[----:B------:R-:W-:Y:S01]  /*aee0*/  FMUL R134, R153, R29 ;  /* 0x0000001d99867220 */ /* 0x000fe20000400000 */
[----:B-----5:R-:W-:Y:S01]  /*aef0*/  IADD3 R2, P5, P4, R27, UR9, R2 ;  /* 0x000000091b027c10 */ /* 0x020fe2000fcbe002 */
[----:B------:R-:W-:Y:S01]  /*af00*/  FMUL R145, R153, R38 ;  /* 0x0000002699917220 */ /* 0x000fe20000400000 */
[C---:B------:R-:W-:Y:S01]  /*af10*/  SHF.L.U32 R29, R26.reuse, 0x1, RZ ;  /* 0x000000011a1d7819 */ /* 0x040fe200000006ff */
[----:B------:R-:W-:Y:S01]  /*af20*/  IMAD.HI R38, R26, 0x2, RZ ;  /* 0x000000021a267827 */ /* 0x000fe200078e02ff */
[----:B------:R-:W-:Y:S01]  /*af30*/  UIMAD.WIDE UR4, UR4, 0x2, URZ ;  /* 0x00000002040478a5 */ /* 0x000fe2000f8e02ff */
[----:B------:R-:W-:Y:S02]  /*af40*/  F2FP.BF16.F32.PACK_AB R26, R5, R4 ;  /* 0x00000004051a723e */ /* 0x000fe400000010ff */
[----:B------:R-:W-:Y:S01]  /*af50*/  FMUL R6, R153, R6 ;  /* 0x0000000699067220 */ /* 0x000fe20000400000 */
[----:B------:R-:W-:Y:S01]  /*af60*/  IADD3.X R3, PT, PT, R28, UR7, R3, P5, P4 ;  /* 0x000000071c037c10 */ /* 0x000fe2000afe8403 */
[C---:B---3--:R-:W-:Y:S01]  /*af70*/  IMAD R27, R0.reuse, 0x82, RZ ;  /* 0x00000082001b7824 */ /* 0x048fe200078e02ff */
[----:B----4-:R-:W-:Y:S01]  /*af80*/  IADD3 R206, P2, P3, R29, UR8, R206 ;  /* 0x000000081dce7c10 */ /* 0x010fe2000fb5e0ce */
[----:B------:R-:W-:Y:S01]  /*af90*/  FMUL R7, R153, R7 ;  /* 0x0000000799077220 */ /* 0x000fe20000400000 */
[C---:B------:R-:W-:Y:S01]  /*afa0*/  SHF.L.U32 R5, R0.reuse, 0x1, RZ ;  /* 0x0000000100057819 */ /* 0x040fe200000006ff */
[----:B------:R0:W-:Y:S01]  /*afb0*/  STG.E.U16 desc[UR32][R2.64], R26 ;  /* 0x0000001a02007986 */ /* 0x0001e2000c101520 */
[----:B------:R-:W-:Y:S01]  /*afc0*/  IADD3 RZ, P1, PT, R27, R206, RZ ;  /* 0x000000ce1bff7210 */ /* 0x000fe20007f3e0ff */
[----:B------:R-:W-:Y:S01]  /*afd0*/  IMAD R27, R0, 0x88, RZ ;  /* 0x00000088001b7824 */ /* 0x000fe200078e02ff */
[----:B------:R-:W-:Y:S01]  /*afe0*/  IADD3.X R38, PT, PT, R38, UR5, R207, P2, P3 ;  /* 0x0000000526267c10 */ /* 0x000fe200097e64cf */
[----:B------:R-:W-:Y:S01]  /*aff0*/  IMAD R29, R0, 0x84, RZ ;  /* 0x00000084001d7824 */ /* 0x000fe200078e02ff */
[----:B------:R-:W-:Y:S01]  /*b000*/  PRMT R28, R26, 0x7632, R28 ;  /* 0x000076321a1c7816 */ /* 0x000fe2000000001c */
[----:B------:R-:W-:Y:S01]  /*b010*/  FMUL R8, R153, R8 ;  /* 0x0000000899087220 */ /* 0x000fe20000400000 */
[----:B------:R-:W-:Y:S01]  /*b020*/  F2FP.BF16.F32.PACK_AB R6, R7, R6 ;  /* 0x000000060706723e */ /* 0x000fe200000010ff */
[C---:B------:R-:W-:Y:S01]  /*b030*/  FMUL R9, R153.reuse, R9 ;  /* 0x0000000999097220 */ /* 0x040fe20000400000 */
[CC--:B------:R-:W-:Y:S01]  /*b040*/  LEA R4, P5, R0.reuse, R206.reuse, 0x2 ;  /* 0x000000ce00047211 */ /* 0x0c0fe200078a10ff */
[----:B------:R-:W-:Y:S01]  /*b050*/  FMUL R137, R153, R31 ;  /* 0x0000001f99897220 */ /* 0x000fe20000400000 */
[-C--:B------:R-:W-:Y:S01]  /*b060*/  IADD3 RZ, P2, PT, R29, R206.reuse, RZ ;  /* 0x000000ce1dff7210 */ /* 0x080fe20007f5e0ff */
[C---:B------:R-:W-:Y:S01]  /*b070*/  IMAD R31, R0.reuse, 0x86, RZ ;  /* 0x00000086001f7824 */ /* 0x040fe200078e02ff */
[C---:B0-----:R-:W-:Y:S01]  /*b080*/  IADD3 R2, P4, PT, R5.reuse, R206, RZ ;  /* 0x000000ce05027210 */ /* 0x041fe20007f9e0ff */
[C---:B------:R-:W-:Y:S01]  /*b090*/  IMAD R29, R0.reuse, 0xa, RZ ;  /* 0x0000000a001d7824 */ /* 0x040fe200078e02ff */
[-C--:B------:R-:W-:Y:S01]  /*b0a0*/  LEA.HI.X.SX32 R5, R5, R38.reuse, 0x1, P5 ;  /* 0x0000002605057211 */ /* 0x080fe200028f0eff */
[C---:B------:R-:W-:Y:S01]  /*b0b0*/  FMUL R140, R153.reuse, R33 ;  /* 0x00000021998c7220 */ /* 0x040fe20000400000 */
[C---:B------:R-:W-:Y:S01]  /*b0c0*/  LEA.HI.X.SX32 R3, R0.reuse, R38, 0x1, P4 ;  /* 0x0000002600037211 */ /* 0x040fe200020f0eff */
[----:B------:R-:W-:Y:S01]  /*b0d0*/  FMUL R10, R153, R10 ;  /* 0x0000000a990a7220 */ /* 0x000fe20000400000 */
[----:B------:R-:W-:Y:S01]  /*b0e0*/  IADD3 RZ, P4, PT, R27, R206, RZ ;  /* 0x000000ce1bff7210 */ /* 0x000fe20007f9e0ff */
[----:B------:R-:W-:Y:S01]  /*b0f0*/  IMAD R27, R0, 0x6, RZ ;  /* 0x00000006001b7824 */ /* 0x000fe200078e02ff */
[----:B------:R-:W-:Y:S01]  /*b100*/  PRMT R26, R6, 0x7610, R26 ;  /* 0x00007610061a7816 */ /* 0x000fe2000000001a */
[----:B------:R0:W-:Y:S01]  /*b110*/  STG.E.U16 desc[UR32][R2.64], R28 ;  /* 0x0000001c02007986 */ /* 0x0001e2000c101520 */
[C---:B------:R-:W-:Y:S01]  /*b120*/  LEA R7, R0.reuse, R0, 0x1 ;  /* 0x0000000000077211 */ /* 0x040fe200078e08ff */
[----:B------:R-:W-:Y:S01]  /*b130*/  FMUL R11, R153, R11 ;  /* 0x0000000b990b7220 */ /* 0x000fe20000400000 */
[----:B------:R-:W-:Y:S01]  /*b140*/  F2FP.BF16.F32.PACK_AB R8, R9, R8 ;  /* 0x000000080908723e */ /* 0x000fe200000010ff */
[----:B------:R2:W-:Y:S01]  /*b150*/  STG.E.U16 desc[UR32][R4.64], R26 ;  /* 0x0000001a04007986 */ /* 0x0005e2000c101520 */
[C---:B------:R-:W-:Y:S01]  /*b160*/  SHF.L.U32 R9, R0.reuse, 0x2, RZ ;  /* 0x0000000200097819 */ /* 0x040fe200000006ff */
[C---:B------:R-:W-:Y:S01]  /*b170*/  IMAD R33, R0.reuse, 0xe, RZ ;  /* 0x0000000e00217824 */ /* 0x040fe200078e02ff */
[----:B------:R-:W-:Y:S01]  /*b180*/  IADD3 RZ, P3, PT, R31, R206, RZ ;  /* 0x000000ce1fff7210 */ /* 0x000fe20007f7e0ff */
[----:B------:R-:W-:-:S02]  /*b190*/  IMAD R31, R0, 0xc, RZ ;  /* 0x0000000c001f7824 */ /* 0x000fc400078e02ff */
[C---:B------:R-:W-:Y:S01]  /*b1a0*/  FMUL R12, R153.reuse, R12 ;  /* 0x0000000c990c7220 */ /* 0x040fe20000400000 */
[----:B------:R-:W-:Y:S01]  /*b1b0*/  FMUL R13, R153, R13 ;  /* 0x0000000d990d7220 */ /* 0x000fe20000400000 */
[----:B------:R-:W-:Y:S01]  /*b1c0*/  F2FP.BF16.F32.PACK_AB R10, R11, R10 ;  /* 0x0000000a0b0a723e */ /* 0x000fe200000010ff */
[----:B------:R-:W-:Y:S01]  /*b1d0*/  FMUL R142, R153, R35 ;  /* 0x00000023998e7220 */ /* 0x000fe20000400000 */
[----:B0-----:R-:W-:Y:S01]  /*b1e0*/  IADD3 R2, P6, PT, R27, R206, RZ ;  /* 0x000000ce1b027210 */ /* 0x001fe20007fde0ff */
[----:B------:R-:W-:Y:S01]  /*b1f0*/  IMAD R35, R0, 0x14, RZ ;  /* 0x0000001400237824 */ /* 0x000fe200078e02ff */
[----:B------:R-:W-:Y:S01]  /*b200*/  PRMT R28, R6, 0x7632, R28 ;  /* 0x00007632061c7816 */ /* 0x000fe2000000001c */
[----:B------:R-:W-:Y:S01]  /*b210*/  FMUL R144, R153, R37 ;  /* 0x0000002599907220 */ /* 0x000fe20000400000 */
[----:B------:R-:W-:Y:S01]  /*b220*/  LEA.HI.X.SX32 R3, R7, R38, 0x1, P6 ;  /* 0x0000002607037211 */ /* 0x000fe200030f0eff */
[C---:B------:R-:W-:Y:S01]  /*b230*/  FMUL R14, R153.reuse, R14 ;  /* 0x0000000e990e7220 */ /* 0x040fe20000400000 */
[C---:B--2---:R-:W-:Y:S01]  /*b240*/  LEA R4, P5, R0.reuse, R206, 0x3 ;  /* 0x000000ce00047211 */ /* 0x044fe200078a18ff */
[----:B------:R-:W-:Y:S01]  /*b250*/  FMUL R15, R153, R15 ;  /* 0x0000000f990f7220 */ /* 0x000fe20000400000 */
[C---:B------:R-:W-:Y:S01]  /*b260*/  LEA R7, R0.reuse, R0, 0x2 ;  /* 0x0000000000077211 */ /* 0x040fe200078e10ff */
[----:B------:R0:W-:Y:S01]  /*b270*/  STG.E.U16 desc[UR32][R2.64], R28 ;  /* 0x0000001c02007986 */ /* 0x0001e2000c101520 */
[----:B------:R-:W-:Y:S01]  /*b280*/  IADD3 R6, P6, PT, R29, R206, RZ ;  /* 0x000000ce1d067210 */ /* 0x000fe20007fde0ff */
[C---:B------:R-:W-:Y:S01]  /*b290*/  IMAD R37, R0.reuse, 0x16, RZ ;  /* 0x0000001600257824 */ /* 0x040fe200078e02ff */
[----:B------:R-:W-:Y:S01]  /*b2a0*/  LEA.HI.X.SX32 R5, R9, R38, 0x1, P5 ;  /* 0x0000002609057211 */ /* 0x000fe200028f0eff */
[----:B------:R-:W-:Y:S01]  /*b2b0*/  FMUL R16, R153, R16 ;  /* 0x0000001099107220 */ /* 0x000fe20000400000 */
[----:B------:R-:W-:Y:S01]  /*b2c0*/  LEA.HI.X.SX32 R7, R7, R38, 0x1, P6 ;  /* 0x0000002607077211 */ /* 0x000fe200030f0eff */
[C---:B------:R-:W-:Y:S01]  /*b2d0*/  FMUL R17, R153.reuse, R17 ;  /* 0x0000001199117220 */ /* 0x040fe20000400000 */
[C---:B------:R-:W-:Y:S01]  /*b2e0*/  LEA R9, R0.reuse, -R0, 0x3 ;  /* 0x8000000000097211 */ /* 0x040fe200078e18ff */
[----:B------:R2:W-:Y:S01]  /*b2f0*/  STG.E.U16 desc[UR32][R4.64], R8 ;  /* 0x0000000804007986 */ /* 0x0005e2000c101520 */
[C---:B------:R-:W-:Y:S01]  /*b300*/  SHF.L.U32 R11, R0.reuse, 0x3, RZ ;  /* 0x00000003000b7819 */ /* 0x040fe200000006ff */
[----:B------:R-:W-:Y:S01]  /*b310*/  FMUL R147, R153, R41 ;  /* 0x0000002999937220 */ /* 0x000fe20000400000 */
[----:B------:R-:W-:Y:S01]  /*b320*/  F2FP.BF16.F32.PACK_AB R12, R13, R12 ;  /* 0x0000000c0d0c723e */ /* 0x000fe200000010ff */
[----:B------:R-:W-:Y:S01]  /*b330*/  IMAD R41, R0, 0x1a, RZ ;  /* 0x0000001a00297824 */ /* 0x000fe200078e02ff */
[----:B0-----:R-:W-:Y:S01]  /*b340*/  PRMT R3, R8, 0x7632, R3 ;  /* 0x0000763208037816 */ /* 0x001fe20000000003 */
[----:B------:R-:W-:Y:S01]  /*b350*/  FMUL R18, R153, R18 ;  /* 0x0000001299127220 */ /* 0x000fe20000400000 */
[----:B------:R-:W-:Y:S01]  /*b360*/  IADD3 R2, P6, PT, R31, R206, RZ ;  /* 0x000000ce1f027210 */ /* 0x000fe20007fde0ff */
[----:B------:R-:W-:Y:S01]  /*b370*/  FMUL R19, R153, R19 ;  /* 0x0000001399137220 */ /* 0x000fe20000400000 */
[----:B------:R-:W-:Y:S01]  /*b380*/  PRMT R13, R10, 0x7632, R13 ;  /* 0x000076320a0d7816 */ /* 0x000fe2000000000d */
[----:B------:R0:W-:Y:S01]  /*b390*/  STG.E.U16 desc[UR32][R6.64], R3 ;  /* 0x0000000306007986 */ /* 0x0001e2000c101520 */
[----:B------:R-:W-:Y:S01]  /*b3a0*/  F2FP.BF16.F32.PACK_AB R14, R15, R14 ;  /* 0x0000000e0f0e723e */ /* 0x000fe200000010ff */
[----:B------:R-:W-:Y:S01]  /*b3b0*/  FMUL R151, R153, R49 ;  /* 0x0000003199977220 */ /* 0x000fe20000400000 */
[----:B--2---:R-:W-:Y:S01]  /*b3c0*/  IADD3 R4, P5, PT, R33, R206, RZ ;  /* 0x000000ce21047210 */ /* 0x004fe20007fbe0ff */
[C---:B------:R-:W-:Y:S01]  /*b3d0*/  IMAD R49, R0.reuse, 0x22, RZ ;  /* 0x0000002200317824 */ /* 0x040fe200078e02ff */
[----:B------:R-:W-:Y:S01]  /*b3e0*/  F2FP.BF16.F32.PACK_AB R16, R17, R16 ;  /* 0x000000101110723e */ /* 0x000fe200000010ff */
[C---:B------:R-:W-:Y:S01]  /*b3f0*/  IMAD R17, R0.reuse, 0x1c, RZ ;  /* 0x0000001c00117824 */ /* 0x040fe200078e02ff */
[----:B------:R-:W-:Y:S01]  /*b400*/  LEA.HI.X.SX32 R5, R9, R38, 0x1, P5 ;  /* 0x0000002609057211 */ /* 0x000fe200028f0eff */
[C---:B------:R-:W-:Y:S01]  /*b410*/  FMUL R20, R153.reuse, R20 ;  /* 0x0000001499147220 */ /* 0x040fe20000400000 */
[C---:B------:R-:W-:Y:S01]  /*b420*/  LEA R9, R0.reuse, R0, 0x3 ;  /* 0x0000000000097211 */ /* 0x040fe200078e18ff */
[----:B------:R-:W-:Y:S01]  /*b430*/  FMUL R21, R153, R21 ;  /* 0x0000001599157220 */ /* 0x000fe20000400000 */
[----:B------:R-:W-:Y:S01]  /*b440*/  F2FP.BF16.F32.PACK_AB R18, R19, R18 ;  /* 0x000000121312723e */ /* 0x000fe200000010ff */
[----:B------:R-:W-:Y:S01]  /*b450*/  FMUL R213, R153, R83 ;  /* 0x0000005399d57220 */ /* 0x000fe20000400000 */
[----:B0-----:R-:W-:Y:S01]  /*b460*/  LEA.HI.X.SX32 R3, R27, R38, 0x1, P6 ;  /* 0x000000261b037211 */ /* 0x001fe200030f0eff */
[C---:B------:R-:W-:Y:S01]  /*b470*/  IMAD R27, R0.reuse, 0x12, RZ ;  /* 0x00000012001b7824 */ /* 0x040fe200078e02ff */
[C---:B------:R-:W-:Y:S01]  /*b480*/  LEA R6, P6, R0.reuse, R206, 0x4 ;  /* 0x000000ce00067211 */ /* 0x040fe200078c20ff */
[----:B------:R-:W-:-:S02]  /*b490*/  IMAD R83, R0, 0x24, RZ ;  /* 0x0000002400537824 */ /* 0x000fc400078e02ff */
[----:B------:R-:W-:Y:S01]  /*b4a0*/  FMUL R209, R153, R87 ;  /* 0x0000005799d17220 */ /* 0x000fe20000400000 */
[----:B------:R0:W-:Y:S01]  /*b4b0*/  STG.E.U16 desc[UR32][R2.64], R10 ;  /* 0x0000000a02007986 */ /* 0x0001e2000c101520 */
[----:B------:R-:W-:Y:S01]  /*b4c0*/  LEA.HI.X.SX32 R7, R11, R38, 0x1, P6 ;  /* 0x000000260b077211 */ /* 0x000fe200030f0eff */
[C---:B------:R-:W-:Y:S01]  /*b4d0*/  IMAD R11, R0.reuse, 0xb, RZ ;  /* 0x0000000b000b7824 */ /* 0x040fe200078e02ff */
[----:B------:R-:W-:Y:S01]  /*b4e0*/  IADD3 R8, P6, PT, R27, R206, RZ ;  /* 0x000000ce1b087210 */ /* 0x000fe20007fde0ff */
[----:B------:R2:W-:Y:S01]  /*b4f0*/  STG.E.U16 desc[UR32][R4.64], R13 ;  /* 0x0000000d04007986 */ /* 0x0005e2000c101520 */
[----:B------:R-:W-:Y:S01]  /*b500*/  F2FP.BF16.F32.PACK_AB R20, R21, R20 ;  /* 0x000000141514723e */ /* 0x000fe200000010ff */
[----:B------:R-:W-:Y:S01]  /*b510*/  FMUL R22, R153, R22 ;  /* 0x0000001699167220 */ /* 0x000fe20000400000 */
[----:B------:R-:W-:Y:S01]  /*b520*/  LEA.HI.X.SX32 R9, R9, R38, 0x1, P6 ;  /* 0x0000002609097211 */ /* 0x000fe200030f0eff */
[----:B------:R3:W-:Y:S01]  /*b530*/  STG.E.U16 desc[UR32][R6.64], R12 ;  /* 0x0000000c06007986 */ /* 0x0007e2000c101520 */
[----:B------:R-:W-:Y:S01]  /*b540*/  FMUL R23, R153, R23 ;  /* 0x0000001799177220 */ /* 0x000fe20000400000 */
[----:B------:R-:W-:-:S02]  /*b550*/  IMAD R87, R0, 0x26, RZ ;  /* 0x0000002600577824 */ /* 0x000fc400078e02ff */
[----:B------:R-:W-:Y:S01]  /*b560*/  FMUL R239, R153, R57 ;  /* 0x0000003999ef7220 */ /* 0x000fe20000400000 */
[-C--:B0-----:R-:W-:Y:S01]  /*b570*/  IADD3 R2, P5, PT, R35, R206.reuse, RZ ;  /* 0x000000ce23027210 */ /* 0x081fe20007fbe0ff */
[----:B------:R-:W-:Y:S01]  /*b580*/  IMAD R155, R0, 0x28, RZ ;  /* 0x00000028009b7824 */ /* 0x000fe200078e02ff */
[----:B------:R-:W-:Y:S01]  /*b590*/  PRMT R10, R16, 0x7632, R10 ;  /* 0x00007632100a7816 */ /* 0x000fe2000000000a */
[----:B------:R-:W-:Y:S01]  /*b5a0*/  IMAD R57, R0, 0xfe, RZ ;  /* 0x000000fe00397824 */ /* 0x000fe200078e02ff */
[----:B--2---:R-:W-:Y:S01]  /*b5b0*/  PRMT R5, R12, 0x7632, R5 ;  /* 0x000076320c057816 */ /* 0x004fe20000000005 */
[----:B------:R-:W-:Y:S01]  /*b5c0*/  FMUL R241, R153, R55 ;  /* 0x0000003799f17220 */ /* 0x000fe20000400000 */
[----:B------:R-:W-:Y:S01]  /*b5d0*/  IADD3 R4, P6, PT, R37, R206, RZ ;  /* 0x000000ce25047210 */ /* 0x000fe20007fde0ff */
[C---:B------:R-:W-:Y:S01]  /*b5e0*/  IMAD R159, R0.reuse, 0x2a, RZ ;  /* 0x0000002a009f7824 */ /* 0x040fe200078e02ff */
[----:B------:R-:W-:Y:S01]  /*b5f0*/  LEA.HI.X.SX32 R3, R29, R38, 0x1, P5 ;  /* 0x000000261d037211 */ /* 0x000fe200028f0eff */
[----:B------:R-:W-:Y:S01]  /*b600*/  IMAD R29, R0, 0x18, RZ ;  /* 0x00000018001d7824 */ /* 0x000fe200078e02ff */
[----:B------:R0:W-:Y:S01]  /*b610*/  STG.E.U16 desc[UR32][R8.64], R5 ;  /* 0x0000000508007986 */ /* 0x0001e2000c101520 */
[----:B---3--:R-:W-:Y:S01]  /*b620*/  PRMT R7, R14, 0x7632, R7 ;  /* 0x000076320e077816 */ /* 0x008fe20000000007 */
[C---:B------:R-:W-:Y:S01]  /*b630*/  IMAD R163, R0.reuse, 0x2c, RZ ;  /* 0x0000002c00a37824 */ /* 0x040fe200078e02ff */
[C---:B------:R-:W-:Y:S01]  /*b640*/  LEA R13, R0.reuse, R0, 0x4 ;  /* 0x00000000000d7211 */ /* 0x040fe200078e20ff */
[----:B------:R-:W-:Y:S01]  /*b650*/  STG.E.U16 desc[UR32][R2.64], R14 ;  /* 0x0000000e02007986 */ /* 0x000fe2000c101520 */
[----:B------:R-:W-:Y:S01]  /*b660*/  F2FP.BF16.F32.PACK_AB R22, R23, R22 ;  /* 0x000000161716723e */ /* 0x000fe200000010ff */
[----:B------:R-:W-:Y:S01]  /*b670*/  FMUL R242, R153, R54 ;  /* 0x0000003699f27220 */ /* 0x000fe20000400000 */
[C---:B------:R-:W-:Y:S01]  /*b680*/  LEA R55, R0.reuse, -R0, 0x7 ;  /* 0x8000000000377211 */ /* 0x040fe200078e38ff */
[----:B------:R-:W-:-:S02]  /*b690*/  IMAD R167, R0, 0x2e, RZ ;  /* 0x0000002e00a77824 */ /* 0x000fc400078e02ff */
[C---:B------:R-:W-:Y:S01]  /*b6a0*/  FMUL R240, R153.reuse, R56 ;  /* 0x0000003899f07220 */ /* 0x040fe20000400000 */
[C---:B------:R-:W-:Y:S02]  /*b6b0*/  IMAD R199, R0.reuse, 0x30, RZ ;  /* 0x0000003000c77824 */ /* 0x040fe400078e02ff */
[----:B------:R-:W-:Y:S01]  /*b6c0*/  FMUL R238, R153, R58 ;  /* 0x0000003a99ee7220 */ /* 0x000fe20000400000 */
[----:B0-----:R-:W-:Y:S01]  /*b6d0*/  LEA.HI.X.SX32 R5, R11, R38, 0x1, P6 ;  /* 0x000000260b057211 */ /* 0x001fe200030f0eff */
[C---:B------:R-:W-:Y:S01]  /*b6e0*/  IMAD R11, R0.reuse, 0xd, RZ ;  /* 0x0000000d000b7824 */ /* 0x040fe200078e02ff */
[-C--:B------:R-:W-:Y:S01]  /*b6f0*/  IADD3 R6, P6, PT, R29, R206.reuse, RZ ;  /* 0x000000ce1d067210 */ /* 0x080fe20007fde0ff */
[C---:B------:R-:W-:Y:S01]  /*b700*/  IMAD R203, R0.reuse, 0x32, RZ ;  /* 0x0000003200cb7824 */ /* 0x040fe200078e02ff */
[----:B------:R-:W-:Y:S01]  /*b710*/  IADD3 R8, P5, PT, R41, R206, RZ ;  /* 0x000000ce29087210 */ /* 0x000fe20007fbe0ff */
[----:B------:R0:W-:Y:S01]  /*b720*/  STG.E.U16 desc[UR32][R4.64], R7 ;  /* 0x0000000704007986 */ /* 0x0001e2000c101520 */
[----:B------:R-:W-:-:S02]  /*b730*/  IMAD R15, R0, 0x34, RZ ;  /* 0x00000034000f7824 */ /* 0x000fc400078e02ff */
[----:B------:R-:W-:Y:S01]  /*b740*/  FMUL R24, R153, R24 ;  /* 0x0000001899187220 */ /* 0x000fe20000400000 */
[----:B------:R-:W-:Y:S01]  /*b750*/  LEA.HI.X.SX32 R9, R11, R38, 0x1, P5 ;  /* 0x000000260b097211 */ /* 0x000fe200028f0eff */
[C---:B------:R-:W-:Y:S01]  /*b760*/  FMUL R25, R153.reuse, R25 ;  /* 0x0000001999197220 */ /* 0x040fe20000400000 */
[C---:B------:R-:W-:Y:S01]  /*b770*/  SHF.L.U32 R11, R0.reuse, 0x4, RZ ;  /* 0x00000004000b7819 */ /* 0x040fe200000006ff */
[C---:B------:R-:W-:Y:S01]  /*b780*/  FMUL R237, R153.reuse, R59 ;  /* 0x0000003b99ed7220 */ /* 0x040fe20000400000 */
[C---:B------:R-:W-:Y:S01]  /*b790*/  FMUL R236, R153.reuse, R60 ;  /* 0x0000003c99ec7220 */ /* 0x040fe20000400000 */
[C---:B------:R-:W-:Y:S01]  /*b7a0*/  FMUL R234, R153.reuse, R62 ;  /* 0x0000003e99ea7220 */ /* 0x040fe20000400000 */
[C---:B------:R-:W-:Y:S02]  /*b7b0*/  IMAD R19, R0.reuse, 0x36, RZ ;  /* 0x0000003600137824 */ /* 0x040fe400078e02ff */
[----:B------:R-:W-:Y:S01]  /*b7c0*/  FMUL R146, R153, R39 ;  /* 0x0000002799927220 */ /* 0x000fe20000400000 */
[C---:B------:R-:W-:Y:S01]  /*b7d0*/  IMAD R23, R0.reuse, 0x38, RZ ;  /* 0x0000003800177824 */ /* 0x040fe200078e02ff */
[----:B0-----:R-:W-:Y:S01]  /*b7e0*/  LEA.HI.X.SX32 R7, R31, R38, 0x1, P6 ;  /* 0x000000261f077211 */ /* 0x001fe200030f0eff */
[----:B------:R-:W-:Y:S01]  /*b7f0*/  FMUL R235, R153, R61 ;  /* 0x0000003d99eb7220 */ /* 0x000fe20000400000 */
[----:B------:R-:W-:Y:S01]  /*b800*/  IADD3 R2, P6, PT, R17, R206, RZ ;  /* 0x000000ce11027210 */ /* 0x000fe20007fde0ff */
[----:B------:R-:W-:Y:S01]  /*b810*/  FMUL R233, R153, R63 ;  /* 0x0000003f99e97220 */ /* 0x000fe20000400000 */
[C---:B------:R-:W-:Y:S01]  /*b820*/  LEA R5, R0.reuse, -R0, 0x4 ;  /* 0x8000000000057211 */ /* 0x040fe200078e20ff */
[----:B------:R0:W-:Y:S01]  /*b830*/  STG.E.U16 desc[UR32][R6.64], R16 ;  /* 0x0000001006007986 */ /* 0x0001e2000c101520 */
[----:B------:R-:W-:Y:S01]  /*b840*/  LEA.HI.X.SX32 R3, R33, R38, 0x1, P6 ;  /* 0x0000002621037211 */ /* 0x000fe200030f0eff */
[C---:B------:R-:W-:Y:S01]  /*b850*/  IMAD R33, R0.reuse, 0x1e, RZ ;  /* 0x0000001e00217824 */ /* 0x040fe200078e02ff */
[----:B------:R-:W-:Y:S01]  /*b860*/  F2FP.BF16.F32.PACK_AB R39, R25, R24 ;  /* 0x000000181927723e */ /* 0x000fe200000010ff */
[----:B------:R2:W-:Y:S01]  /*b870*/  STG.E.U16 desc[UR32][R8.64], R10 ;  /* 0x0000000a08007986 */ /* 0x0005e2000c101520 */
[C---:B------:R-:W-:Y:S01]  /*b880*/  FMUL R232, R153.reuse, R64 ;  /* 0x0000004099e87220 */ /* 0x040fe20000400000 */
[----:B------:R-:W-:Y:S01]  /*b890*/  FMUL R230, R153, R66 ;  /* 0x0000004299e67220 */ /* 0x000fe20000400000 */
[----:B------:R-:W-:Y:S01]  /*b8a0*/  IADD3 R4, P6, PT, R33, R206, RZ ;  /* 0x000000ce21047210 */ /* 0x000fe20007fde0ff */
[----:B------:R3:W-:Y:S01]  /*b8b0*/  STG.E.U16 desc[UR32][R2.64], R18 ;  /* 0x0000001202007986 */ /* 0x0007e2000c101520 */
[----:B------:R-:W-:-:S02]  /*b8c0*/  IMAD R31, R0, 0x3c, RZ ;  /* 0x0000003c001f7824 */ /* 0x000fc400078e02ff */
[----:B------:R-:W-:Y:S01]  /*b8d0*/  FMUL R231, R153, R65 ;  /* 0x0000004199e77220 */ /* 0x000fe20000400000 */
[----:B------:R-:W-:Y:S01]  /*b8e0*/  LEA.HI.X.SX32 R5, R5, R38, 0x1, P6 ;  /* 0x0000002605057211 */ /* 0x000fe200030f0eff */
[C---:B------:R-:W-:Y:S01]  /*b8f0*/  FMUL R229, R153.reuse, R67 ;  /* 0x0000004399e57220 */ /* 0x040fe20000400000 */
[C---:B0-----:R-:W-:Y:S01]  /*b900*/  LEA R6, P5, R0.reuse, R206, 0x5 ;  /* 0x000000ce00067211 */ /* 0x041fe200078a28ff */
[C---:B------:R-:W-:Y:S01]  /*b910*/  FMUL R228, R153.reuse, R68 ;  /* 0x0000004499e47220 */ /* 0x040fe20000400000 */
[----:B------:R-:W-:Y:S01]  /*b920*/  FMUL R226, R153, R70 ;  /* 0x0000004699e27220 */ /* 0x000fe20000400000 */
[----:B--2---:R-:W-:Y:S01]  /*b930*/  IADD3 R8, P6, PT, R49, R206, RZ ;  /* 0x000000ce31087210 */ /* 0x004fe20007fde0ff */
[----:B------:R-:W-:Y:S01]  /*b940*/  FMUL R227, R153, R69 ;  /* 0x0000004599e37220 */ /* 0x000fe20000400000 */
[-C--:B------:R-:W-:Y:S01]  /*b950*/  LEA.HI.X.SX32 R7, R11, R38.reuse, 0x1, P5 ;  /* 0x000000260b077211 */ /* 0x080fe200028f0eff */
[----:B------:R-:W-:Y:S01]  /*b960*/  IMAD R11, R0, 0x13, RZ ;  /* 0x00000013000b7824 */ /* 0x000fe200078e02ff */
[----:B---3--:R-:W-:Y:S01]  /*b970*/  PRMT R3, R18, 0x7632, R3 ;  /* 0x0000763212037816 */ /* 0x008fe20000000003 */
[----:B------:R-:W-:Y:S01]  /*b980*/  FMUL R148, R153, R43 ;  /* 0x0000002b99947220 */ /* 0x000fe20000400000 */
[----:B------:R-:W-:Y:S01]  /*b990*/  LEA.HI.X.SX32 R9, R13, R38, 0x1, P6 ;  /* 0x000000260d097211 */ /* 0x000fe200030f0eff */
[C---:B------:R-:W-:Y:S01]  /*b9a0*/  IMAD R13, R0.reuse, 0x19, RZ ;  /* 0x00000019000d7824 */ /* 0x040fe200078e02ff */
[----:B------:R-:W-:Y:S01]  /*b9b0*/  IADD3 R2, P6, PT, R83, R206, RZ ;  /* 0x000000ce53027210 */ /* 0x000fe20007fde0ff */
[----:B------:R0:W-:Y:S01]  /*b9c0*/  STG.E.U16 desc[UR32][R4.64], R3 ;  /* 0x0000000304007986 */ /* 0x0001e2000c101520 */
[C---:B------:R-:W-:Y:S01]  /*b9d0*/  FMUL R225, R153.reuse, R71 ;  /* 0x0000004799e17220 */ /* 0x040fe20000400000 */
[C---:B------:R-:W-:Y:S01]  /*b9e0*/  FMUL R224, R153.reuse, R72 ;  /* 0x0000004899e07220 */ /* 0x040fe20000400000 */
[C---:B------:R-:W-:Y:S01]  /*b9f0*/  FMUL R150, R153.reuse, R47 ;  /* 0x0000002f99967220 */ /* 0x040fe20000400000 */
[----:B------:R2:W-:Y:S01]  /*ba00*/  STG.E.U16 desc[UR32][R6.64], R20 ;  /* 0x0000001406007986 */ /* 0x0005e2000c101520 */
[----:B------:R-:W-:Y:S01]  /*ba10*/  FMUL R222, R153, R74 ;  /* 0x0000004a99de7220 */ /* 0x000fe20000400000 */
[C---:B------:R-:W-:Y:S01]  /*ba20*/  LEA R21, R0.reuse, -R0, 0x5 ;  /* 0x8000000000157211 */ /* 0x040fe200078e28ff */
[C---:B------:R-:W-:Y:S01]  /*ba30*/  IMAD R43, R0.reuse, 0x42, RZ ;  /* 0x00000042002b7824 */ /* 0x040fe200078e02ff */
[C---:B------:R-:W-:Y:S01]  /*ba40*/  SHF.L.U32 R25, R0.reuse, 0x5, RZ ;  /* 0x0000000500197819 */ /* 0x040fe200000006ff */
[----:B------:R-:W-:-:S02]  /*ba50*/  IMAD R47, R0, 0x44, RZ ;  /* 0x00000044002f7824 */ /* 0x000fc400078e02ff */
[C---:B------:R-:W-:Y:S01]  /*ba60*/  FMUL R223, R153.reuse, R73 ;  /* 0x0000004999df7220 */ /* 0x040fe20000400000 */
[C---:B------:R-:W-:Y:S01]  /*ba70*/  FMUL R149, R153.reuse, R45 ;  /* 0x0000002d99957220 */ /* 0x040fe20000400000 */
[----:B0-----:R-:W-:Y:S01]  /*ba80*/  PRMT R5, R20, 0x7632, R5 ;  /* 0x0000763214057816 */ /* 0x001fe20000000005 */
[----:B------:R-:W-:Y:S01]  /*ba90*/  FMUL R221, R153, R75 ;  /* 0x0000004b99dd7220 */ /* 0x000fe20000400000 */
[----:B------:R-:W-:Y:S01]  /*baa0*/  IADD3 R4, P5, PT, R87, R206, RZ ;  /* 0x000000ce57047210 */ /* 0x000fe20007fbe0ff */
[----:B------:R-:W-:Y:S01]  /*bab0*/  FMUL R220, R153, R76 ;  /* 0x0000004c99dc7220 */ /* 0x000fe20000400000 */
[----:B------:R-:W-:Y:S01]  /*bac0*/  LEA.HI.X.SX32 R3, R27, R38, 0x1, P6 ;  /* 0x000000261b037211 */ /* 0x000fe200030f0eff */
[----:B------:R0:W-:Y:S01]  /*bad0*/  STG.E.U16 desc[UR32][R8.64], R5 ;  /* 0x0000000508007986 */ /* 0x0001e2000c101520 */
[----:B------:R-:W-:Y:S01]  /*bae0*/  IADD3 R10, P6, PT, R155, R206, RZ ;  /* 0x000000ce9b0a7210 */ /* 0x000fe20007fde0ff */
[----:B--2---:R-:W-:Y:S01]  /*baf0*/  IMAD R7, R0, 0x15, RZ ;  /* 0x0000001500077824 */ /* 0x004fe200078e02ff */
[----:B------:R-:W-:Y:S01]  /*bb00*/  PRMT R6, R22, 0x7632, R6 ;  /* 0x0000763216067816 */ /* 0x000fe20000000006 */
[----:B------:R2:W-:Y:S01]  /*bb10*/  STG.E.U16 desc[UR32][R2.64], R22 ;  /* 0x0000001602007986 */ /* 0x0005e2000c101520 */
[----:B------:R-:W-:-:S02]  /*bb20*/  IMAD R27, R0, 0x3a, RZ ;  /* 0x0000003a001b7824 */ /* 0x000fc400078e02ff */
[C---:B------:R-:W-:Y:S01]  /*bb30*/  FMUL R218, R153.reuse, R78 ;  /* 0x0000004e99da7220 */ /* 0x040fe20000400000 */
[C---:B------:R-:W-:Y:S01]  /*bb40*/  LEA R45, R0.reuse, R0, 0x5 ;  /* 0x00000000002d7211 */ /* 0x040fe200078e28ff */
[C---:B------:R-:W-:Y:S02]  /*bb50*/  IMAD R192, R0.reuse, 0x46, RZ ;  /* 0x0000004600c07824 */ /* 0x040fe400078e02ff */
[C---:B------:R-:W-:Y:S01]  /*bb60*/  FMUL R219, R153.reuse, R77 ;  /* 0x0000004d99db7220 */ /* 0x040fe20000400000 */
[C---:B------:R-:W-:Y:S02]  /*bb70*/  IMAD R190, R0.reuse, 0x48, RZ ;  /* 0x0000004800be7824 */ /* 0x040fe400078e02ff */
[----:B------:R-:W-:Y:S01]  /*bb80*/  FMUL R215, R153, R81 ;  /* 0x0000005199d77220 */ /* 0x000fe20000400000 */
[-C--:B0-----:R-:W-:Y:S01]  /*bb90*/  LEA.HI.X.SX32 R5, R11, R38.reuse, 0x1, P5 ;  /* 0x000000260b057211 */ /* 0x081fe200028f0eff */
[C---:B------:R-:W-:Y:S01]  /*bba0*/  IMAD R9, R0.reuse, 0x17, RZ ;  /* 0x0000001700097824 */ /* 0x040fe200078e02ff */
[----:B------:R-:W-:Y:S01]  /*bbb0*/  LEA.HI.X.SX32 R11, R35, R38, 0x1, P6 ;  /* 0x00000026230b7211 */ /* 0x000fe200030f0eff */
[C---:B------:R-:W-:Y:S01]  /*bbc0*/  IMAD R35, R0.reuse, 0x3e, RZ ;  /* 0x0000003e00237824 */ /* 0x040fe200078e02ff */
[-C--:B--2---:R-:W-:Y:S01]  /*bbd0*/  IADD3 R2, P6, PT, R57, R206.reuse, RZ ;  /* 0x000000ce39027210 */ /* 0x084fe20007fde0ff */
[----:B------:R0:W-:Y:S01]  /*bbe0*/  STG.E.U16 desc[UR32][R4.64], R6 ;  /* 0x0000000604007986 */ /* 0x0001e2000c101520 */
[----:B------:R-:W-:Y:S01]  /*bbf0*/  IADD3 R168, P5, PT, R159, R206, RZ ;  /* 0x000000ce9fa87210 */ /* 0x000fe20007fbe0ff */
[----:B------:R-:W-:Y:S01]  /*bc00*/  FMUL R217, R153, R79 ;  /* 0x0000004f99d97220 */ /* 0x000fe20000400000 */
[----:B------:R-:W-:Y:S01]  /*bc10*/  LEA.HI.X.SX32 R3, R55, R38, 0x1, P6 ;  /* 0x0000002637037211 */ /* 0x000fe200030f0eff */
[----:B------:R2:W-:Y:S01]  /*bc20*/  STG.E.U16 desc[UR32][R10.64], R39 ;  /* 0x000000270a007986 */ /* 0x0005e2000c101520 */
[----:B------:R-:W-:Y:S01]  /*bc30*/  IADD3 R54, P6, PT, R163, R206, RZ ;  /* 0x000000cea3367210 */ /* 0x000fe20007fde0ff */
[----:B------:R-:W-:Y:S01]  /*bc40*/  FMUL R216, R153, R80 ;  /* 0x0000005099d87220 */ /* 0x000fe20000400000 */
[----:B------:R-:W-:Y:S01]  /*bc50*/  LEA.HI.X.SX32 R169, R7, R38, 0x1, P5 ;  /* 0x0000002607a97211 */ /* 0x000fe200028f0eff */
[C---:B------:R-:W-:Y:S01]  /*bc60*/  IMAD R81, R0.reuse, 0x23, RZ ;  /* 0x0000002300517824 */ /* 0x040fe200078e02ff */
[----:B------:R-:W-:Y:S01]  /*bc70*/  IADD3 R56, P5, PT, R167, R206, RZ ;  /* 0x000000cea7387210 */ /* 0x000fe20007fbe0ff */
[----:B------:R-:W-:Y:S01]  /*bc80*/  FMUL R214, R153, R82 ;  /* 0x0000005299d67220 */ /* 0x000fe20000400000 */
[----:B------:R-:W-:Y:S01]  /*bc90*/  LEA.HI.X.SX32 R55, R37, R38, 0x1, P6 ;  /* 0x0000002625377211 */ /* 0x000fe200030f0eff */
[C---:B0-----:R-:W-:Y:S01]  /*bca0*/  IMAD R5, R0.reuse, 0x1b, RZ ;  /* 0x0000001b00057824 */ /* 0x041fe200078e02ff */
[----:B------:R-:W-:Y:S01]  /*bcb0*/  IADD3 R58, P6, PT, R199, R206, RZ ;  /* 0x000000cec73a7210 */ /* 0x000fe20007fde0ff */
[C---:B------:R-:W-:Y:S01]  /*bcc0*/  IMAD R188, R0.reuse, 0x4a, RZ ;  /* 0x0000004a00bc7824 */ /* 0x040fe200078e02ff */
[----:B------:R-:W-:Y:S01]  /*bcd0*/  LEA.HI.X.SX32 R57, R9, R38, 0x1, P5 ;  /* 0x0000002609397211 */ /* 0x000fe200028f0eff */
[C---:B--2---:R-:W-:Y:S01]  /*bce0*/  IMAD R11, R0.reuse, 0x1d, RZ ;  /* 0x0000001d000b7824 */ /* 0x044fe200078e02ff */
[----:B------:R-:W-:Y:S01]  /*bcf0*/  IADD3 R60, P5, PT, R203, R206, RZ ;  /* 0x000000cecb3c7210 */ /* 0x000fe20007fbe0ff */
[C---:B------:R-:W-:Y:S01]  /*bd00*/  IMAD R183, R0.reuse, 0x4c, RZ ;  /* 0x0000004c00b77824 */ /* 0x040fe200078e02ff */
[----:B------:R-:W-:Y:S01]  /*bd10*/  LEA.HI.X.SX32 R59, R29, R38, 0x1, P6 ;  /* 0x000000261d3b7211 */ /* 0x000fe200030f0eff */
[----:B------:R-:W-:Y:S01]  /*bd20*/  FMUL R211, R153, R85 ;  /* 0x0000005599d37220 */ /* 0x000fe20000400000 */
[----:B------:R-:W-:Y:S01]  /*bd30*/  IADD3 R62, P6, PT, R15, R206, RZ ;  /* 0x000000ce0f3e7210 */ /* 0x000fe20007fde0ff */
[----:B------:R-:W-:Y:S01]  /*bd40*/  FMUL R212, R153, R84 ;  /* 0x0000005499d47220 */ /* 0x000fe20000400000 */
[----:B------:R-:W-:Y:S01]  /*bd50*/  LEA.HI.X.SX32 R61, R13, R38, 0x1, P5 ;  /* 0x000000260d3d7211 */ /* 0x000fe200028f0eff */
[C---:B------:R-:W-:Y:S01]  /*bd60*/  IMAD R85, R0.reuse, 0x25, RZ ;  /* 0x0000002500557824 */ /* 0x040fe200078e02ff */
[----:B------:R-:W-:Y:S01]  /*bd70*/  IADD3 R64, P5, PT, R19, R206, RZ ;  /* 0x000000ce13407210 */ /* 0x000fe20007fbe0ff */
[----:B------:R-:W-:Y:S01]  /*bd80*/  FMUL R210, R153, R86 ;  /* 0x0000005699d27220 */ /* 0x000fe20000400000 */
[----:B------:R-:W-:Y:S01]  /*bd90*/  LEA.HI.X.SX32 R63, R41, R38, 0x1, P6 ;  /* 0x00000026293f7211 */ /* 0x000fe200030f0eff */
[C---:B------:R-:W-:Y:S01]  /*bda0*/  IMAD R179, R0.reuse, 0x4e, RZ ;  /* 0x0000004e00b37824 */ /* 0x040fe200078e02ff */
[----:B------:R-:W-:Y:S01]  /*bdb0*/  IADD3 R66, P6, PT, R23, R206, RZ ;  /* 0x000000ce17427210 */ /* 0x000fe20007fde0ff */
[C---:B------:R-:W-:Y:S01]  /*bdc0*/  IMAD R175, R0.reuse, 0x50, RZ ;  /* 0x0000005000af7824 */ /* 0x040fe200078e02ff */
[----:B------:R-:W-:Y:S01]  /*bdd0*/  LEA.HI.X.SX32 R65, R5, R38, 0x1, P5 ;  /* 0x0000002605417211 */ /* 0x000fe200028f0eff */
[----:B------:R-:W-:Y:S01]  /*bde0*/  FMUL R135, R153, R30 ;  /* 0x0000001e99877220 */ /* 0x000fe20000400000 */
[----:B------:R-:W-:Y:S01]  /*bdf0*/  IADD3 R68, P5, PT, R27, R206, RZ ;  /* 0x000000ce1b447210 */ /* 0x000fe20007fbe0ff */
[----:B------:R-:W-:Y:S01]  /*be00*/  FMUL R139, R153, R32 ;  /* 0x00000020998b7220 */ /* 0x000fe20000400000 */
        /* <DEDUP_REMOVED lines=9> */
[C---:B------:R-:W-:Y:S01]  /*bea0*/  FMUL R44, R153.reuse, R44 ;  /* 0x0000002c992c7220 */ /* 0x040fe20000400000 */
[----:B------:R-:W-:Y:S01]  /*beb0*/  LEA R74, P6, R0, R206, 0x6 ;  /* 0x000000ce004a7211 */ /* 0x000fe200078c30ff */
        /* <DEDUP_REMOVED lines=22> */
[----:B------:R-:W-:Y:S01]  /*c020*/  FMUL R93, R153, R93 ;  /* 0x0000005d995d7220 */ /* 0x000fe20000400000 */
[----:B------:R-:W-:Y:S01]  /*c030*/  IADD3 R86, P6, PT, R183, R206, RZ ;  /* 0x000000ceb7567210 */ /* 0x000fe20007fde0ff */
        /* <DEDUP_REMOVED lines=37> */
[----:B------:R-:W-:Y:S01]  /*c290*/  FMUL R131, R153, R131 ;  /* 0x0000008399837220 */ /* 0x000fe20000400000 */
        /* <DEDUP_REMOVED lines=75> */
[----:B------:R-:W-:Y:S01]  /*c750*/  F2FP.BF16.F32.PACK_AB R136, R138, R136 ;  /* 0x000000888a88723e */ /* 0x000fe200000010ff */
[C---:B------:R-:W-:Y:S01]  /*c760*/  IMAD R138, R0.reuse, 0xb8, RZ ;  /* 0x000000b8008a7824 */ /* 0x040fe200078e02ff */
[----:B------:R-:W-:Y:S01]  /*c770*/  IADD3 R24, P5, PT, R189, R206, RZ ;  /* 0x000000cebd187210 */ /* 0x000fe20007fbe0ff */
[C---:B------:R-:W-:Y:S01]  /*c780*/  IMAD R198, R0.reuse, 0xee, RZ ;  /* 0x000000ee00c67824 */ /* 0x040fe200078e02ff */
[----:B------:R-:W-:Y:S01]  /*c790*/  LEA.HI.X.SX32 R23, R23, R38, 0x1, P6 ;  /* 0x0000002617177211 */ /* 0x000fe200030f0eff */
[C---:B------:R-:W-:Y:S01]  /*c7a0*/  IMAD R205, R0.reuse, 0xf4, RZ ;  /* 0x000000f400cd7824 */ /* 0x040fe200078e02ff */
[----:B------:R-:W-:Y:S01]  /*c7b0*/  PRMT R194, R39, 0x7632, R194 ;  /* 0x0000763227c27816 */ /* 0x000fe200000000c2 */
[C---:B------:R-:W-:Y:S01]  /*c7c0*/  IMAD R196, R0.reuse, 0x6f, RZ ;  /* 0x0000006f00c47824 */ /* 0x040fe200078e02ff */
[----:B------:R-:W-:Y:S01]  /*c7d0*/  IADD3 R26, P6, PT, R191, R206, RZ ;  /* 0x000000cebf1a7210 */ /* 0x000fe20007fde0ff */
[----:B------:R-:W-:Y:S01]  /*c7e0*/  IMAD R204, R0, 0x73, RZ ;  /* 0x0000007300cc7824 */ /* 0x000fe200078e02ff */
[----:B------:R-:W-:Y:S01]  /*c7f0*/  F2FP.BF16.F32.PACK_AB R133, R134, R133 ;  /* 0x000000858685723e */ /* 0x000fe200000010ff */
[----:B------:R0:W-:Y:S01]  /*c800*/  STG.E.U16 desc[UR32][R168.64], R194 ;  /* 0x000000c2a8007986 */ /* 0x0001e2000c101520 */
[----:B------:R-:W-:Y:S01]  /*c810*/  PRMT R134, R136, 0x7632, R134 ;  /* 0x0000763288867816 */ /* 0x000fe20000000086 */
[C---:B------:R-:W-:Y:S01]  /*c820*/  IMAD R244, R0.reuse, 0x75, RZ ;  /* 0x0000007500f47824 */ /* 0x040fe200078e02ff */
[----:B------:R-:W-:Y:S01]  /*c830*/  LEA.HI.X.SX32 R25, R25, R38, 0x1, P5 ;  /* 0x0000002619197211 */ /* 0x000fe200028f0eff */
[----:B------:R2:W-:Y:S01]  /*c840*/  STG.E.U16 desc[UR32][R54.64], R136 ;  /* 0x0000008836007986 */ /* 0x0005e2000c101520 */
[----:B------:R-:W-:Y:S01]  /*c850*/  IADD3 R28, P5, PT, R193, R206, RZ ;  /* 0x000000cec11c7210 */ /* 0x000fe20007fbe0ff */
[C---:B------:R-:W-:Y:S01]  /*c860*/  IMAD R247, R0.reuse, 0x77, RZ ;  /* 0x0000007700f77824 */ /* 0x040fe200078e02ff */
[----:B------:R-:W-:Y:S01]  /*c870*/  LEA.HI.X.SX32 R27, R27, R38, 0x1, P6 ;  /* 0x000000261b1b7211 */ /* 0x000fe200030f0eff */
[----:B------:R3:W-:Y:S01]  /*c880*/  STG.E.U16 desc[UR32][R56.64], R134 ;  /* 0x0000008638007986 */ /* 0x0007e2000c101520 */
[----:B------:R-:W-:Y:S01]  /*c890*/  F2FP.BF16.F32.PACK_AB R135, R137, R135 ;  /* 0x000000878987723e */ /* 0x000fe200000010ff */
[----:B------:R-:W-:Y:S01]  /*c8a0*/  IMAD R137, R0, 0x5b, RZ ;  /* 0x0000005b00897824 */ /* 0x000fe200078e02ff */
[----:B------:R-:W-:Y:S01]  /*c8b0*/  IADD3 R30, P6, PT, R195, R206, RZ ;  /* 0x000000cec31e7210 */ /* 0x000fe20007fde0ff */
[----:B------:R4:W-:Y:S01]  /*c8c0*/  STG.E.U16 desc[UR32][R58.64], R133 ;  /* 0x000000853a007986 */ /* 0x0009e2000c101520 */
[----:B------:R-:W-:Y:S01]  /*c8d0*/  F2FP.BF16.F32.PACK_AB R139, R140, R139 ;  /* 0x0000008b8c8b723e */ /* 0x000fe200000010ff */
[C---:B0-----:R-:W-:Y:S01]  /*c8e0*/  IMAD R169, R0.reuse, 0x94, RZ ;  /* 0x0000009400a97824 */ /* 0x041fe200078e02ff */
[----:B------:R-:W-:Y:S01]  /*c8f0*/  LEA.HI.X.SX32 R29, R37, R38, 0x1, P5 ;  /* 0x00000026251d7211 */ /* 0x000fe200028f0eff */
[C---:B--2---:R-:W-:Y:S01]  /*c900*/  IMAD R136, R0.reuse, 0xb6, RZ ;  /* 0x000000b600887824 */ /* 0x044fe200078e02ff */
[----:B------:R-:W-:Y:S01]  /*c910*/  PRMT R55, R133, 0x7632, R55 ;  /* 0x0000763285377816 */ /* 0x000fe20000000037 */
[----:B------:R-:W-:Y:S01]  /*c920*/  IMAD R168, R0, 0xd6, RZ ;  /* 0x000000d600a87824 */ /* 0x000fe200078e02ff */
[----:B------:R-:W-:Y:S01]  /*c930*/  F2FP.BF16.F32.PACK_AB R141, R142, R141 ;  /* 0x0000008d8e8d723e */ /* 0x000fe200000010ff */
[C---:B---3--:R-:W-:Y:S01]  /*c940*/  IMAD R134, R0.reuse, 0xb4, RZ ;  /* 0x000000b400867824 */ /* 0x048fe200078e02ff */
[----:B------:R-:W-:Y:S01]  /*c950*/  PRMT R57, R135, 0x7632, R57 ;  /* 0x0000763287397816 */ /* 0x000fe20000000039 */
[----:B------:R0:W-:Y:S01]  /*c960*/  STG.E.U16 desc[UR32][R60.64], R55 ;  /* 0x000000373c007986 */ /* 0x0001e2000c101520 */
[----:B------:R-:W-:Y:S01]  /*c970*/  IADD3 R32, P5, PT, R199, R206, RZ ;  /* 0x000000cec7207210 */ /* 0x000fe20007fbe0ff */
[C---:B----4-:R-:W-:Y:S01]  /*c980*/  IMAD R59, R0.reuse, 0x98, RZ ;  /* 0x00000098003b7824 */ /* 0x050fe200078e02ff */
[----:B------:R-:W-:Y:S01]  /*c990*/  LEA.HI.X.SX32 R31, R31, R38, 0x1, P6 ;  /* 0x000000261f1f7211 */ /* 0x000fe200030f0eff */
[----:B------:R2:W-:Y:S01]  /*c9a0*/  STG.E.U16 desc[UR32][R62.64], R135 ;  /* 0x000000873e007986 */ /* 0x0005e2000c101520 */
[----:B------:R-:W-:Y:S01]  /*c9b0*/  IADD3 R34, P6, PT, R203, R206, RZ ;  /* 0x000000cecb227210 */ /* 0x000fe20007fde0ff */
[----:B------:R-:W-:Y:S01]  /*c9c0*/  IMAD R133, R0, 0x59, RZ ;  /* 0x0000005900857824 */ /* 0x000fe200078e02ff */
[----:B------:R-:W-:Y:S01]  /*c9d0*/  PRMT R54, R139, 0x7632, R54 ;  /* 0x000076328b367816 */ /* 0x000fe20000000036 */
[----:B------:R-:W-:Y:S01]  /*c9e0*/  STG.E.U16 desc[UR32][R64.64], R57 ;  /* 0x0000003940007986 */ /* 0x000fe2000c101520 */
[----:B------:R-:W-:Y:S01]  /*c9f0*/  F2FP.BF16.F32.PACK_AB R143, R144, R143 ;  /* 0x0000008f908f723e */ /* 0x000fe200000010ff */
[----:B------:R-:W-:Y:S01]  /*ca00*/  IMAD R142, R0, 0xbc, RZ ;  /* 0x000000bc008e7824 */ /* 0x000fe200078e02ff */
[----:B------:R-:W-:Y:S01]  /*ca10*/  F2FP.BF16.F32.PACK_AB R145, R146, R145 ;  /* 0x000000919291723e */ /* 0x000fe200000010ff */
[----:B------:R3:W-:Y:S01]  /*ca20*/  STG.E.U16 desc[UR32][R66.64], R139 ;  /* 0x0000008b42007986 */ /* 0x0007e2000c101520 */
[----:B0-----:R-:W-:Y:S01]  /*ca30*/  PRMT R55, R141, 0x7632, R55 ;  /* 0x000076328d377816 */ /* 0x001fe20000000037 */
[C---:B------:R-:W-:Y:S01]  /*ca40*/  IMAD R61, R0.reuse, 0x9a, RZ ;  /* 0x0000009a003d7824 */ /* 0x040fe200078e02ff */
[----:B------:R-:W-:Y:S01]  /*ca50*/  LEA.HI.X.SX32 R33, R41, R38, 0x1, P5 ;  /* 0x0000002629217211 */ /* 0x000fe200028f0eff */
[C---:B------:R-:W-:Y:S01]  /*ca60*/  IMAD R41, R0.reuse, 0x8c, RZ ;  /* 0x0000008c00297824 */ /* 0x040fe200078e02ff */
[C---:B------:R-:W-:Y:S01]  /*ca70*/  LEA R45, R0.reuse, -R0, 0x6 ;  /* 0x80000000002d7211 */ /* 0x040fe200078e30ff */
[----:B------:R0:W-:Y:S01]  /*ca80*/  STG.E.U16 desc[UR32][R68.64], R54 ;  /* 0x0000003644007986 */ /* 0x0001e2000c101520 */
[----:B------:R-:W-:Y:S01]  /*ca90*/  IADD3 R36, P5, PT, R207, R206, RZ ;  /* 0x000000cecf247210 */ /* 0x000fe20007fbe0ff */
[C---:B--2---:R-:W-:Y:S01]  /*caa0*/  IMAD R63, R0.reuse, 0x49, RZ ;  /* 0x00000049003f7824 */ /* 0x044fe200078e02ff */
[----:B------:R-:W-:Y:S01]  /*cab0*/  LEA.HI.X.SX32 R35, R35, R38, 0x1, P6 ;  /* 0x0000002623237211 */ /* 0x000fe200030f0eff */
[----:B------:R-:W-:Y:S01]  /*cac0*/  STG.E.U16 desc[UR32][R70.64], R141 ;  /* 0x0000008d46007986 */ /* 0x000fe2000c101520 */
[----:B------:R-:W-:Y:S01]  /*cad0*/  PRMT R56, R143, 0x7632, R56 ;  /* 0x000076328f387816 */ /* 0x000fe20000000038 */
[C---:B---3--:R-:W-:Y:S01]  /*cae0*/  IMAD R67, R0.reuse, 0x9c, RZ ;  /* 0x0000009c00437824 */ /* 0x048fe200078e02ff */
[----:B------:R-:W-:Y:S01]  /*caf0*/  F2FP.BF16.F32.PACK_AB R40, R147, R40 ;  /* 0x000000289328723e */ /* 0x000fe200000010ff */
[----:B------:R2:W-:Y:S01]  /*cb00*/  STG.E.U16 desc[UR32][R72.64], R55 ;  /* 0x0000003748007986 */ /* 0x0005e2000c101520 */
[C---:B------:R-:W-:Y:S01]  /*cb10*/  SHF.L.U32 R49, R0.reuse, 0x6, RZ ;  /* 0x0000000600317819 */ /* 0x040fe200000006ff */
[C---:B------:R-:W-:Y:S01]  /*cb20*/  IMAD R65, R0.reuse, 0x4f, RZ ;  /* 0x0000004f00417824 */ /* 0x040fe200078e02ff */
[C---:B------:R-:W-:Y:S01]  /*cb30*/  LEA RZ, P6, R0.reuse, R206, 0x7 ;  /* 0x000000ce00ff7211 */ /* 0x040fe200078c38ff */
[----:B------:R-:W-:Y:S01]  /*cb40*/  STG.E.U16 desc[UR32][R74.64], R143 ;  /* 0x0000008f4a007986 */ /* 0x000fe2000c101520 */
[----:B0-----:R-:W-:Y:S01]  /*cb50*/  PRMT R54, R145, 0x7632, R54 ;  /* 0x0000763291367816 */ /* 0x001fe20000000036 */
[----:B------:R-:W-:Y:S01]  /*cb60*/  IMAD R69, R0, 0xa0, RZ ;  /* 0x000000a000457824 */ /* 0x000fe200078e02ff */
[----:B------:R-:W-:Y:S01]  /*cb70*/  F2FP.BF16.F32.PACK_AB R42, R148, R42 ;  /* 0x0000002a942a723e */ /* 0x000fe200000010ff */
[----:B------:R0:W-:Y:S01]  /*cb80*/  STG.E.U16 desc[UR32][R76.64], R56 ;  /* 0x000000384c007986 */ /* 0x0001e2000c101520 */
[----:B------:R-:W-:Y:S01]  /*cb90*/  LEA.HI.X.SX32 R37, R45, R38, 0x1, P5 ;  /* 0x000000262d257211 */ /* 0x000fe200028f0eff */
[----:B------:R-:W-:Y:S01]  /*cba0*/  IMAD R45, R0, 0x43, RZ ;  /* 0x00000043002d7824 */ /* 0x000fe200078e02ff */
[----:B------:R-:W-:Y:S01]  /*cbb0*/  F2FP.BF16.F32.PACK_AB R44, R149, R44 ;  /* 0x0000002c952c723e */ /* 0x000fe200000010ff */
[----:B------:R3:W-:Y:S01]  /*cbc0*/  STG.E.U16 desc[UR32][R78.64], R145 ;  /* 0x000000914e007986 */ /* 0x0007e2000c101520 */
[----:B--2---:R-:W-:Y:S01]  /*cbd0*/  PRMT R55, R40, 0x7632, R55 ;  /* 0x0000763228377816 */ /* 0x004fe20000000037 */
[C---:B------:R-:W-:Y:S01]  /*cbe0*/  IMAD R57, R0.reuse, 0x4d, RZ ;  /* 0x0000004d00397824 */ /* 0x040fe200078e02ff */
[----:B------:R-:W-:Y:S01]  /*cbf0*/  IADD3 RZ, P5, PT, R197, R206, RZ ;  /* 0x000000cec5ff7210 */ /* 0x000fe20007fbe0ff */
[C---:B------:R-:W-:Y:S01]  /*cc00*/  IMAD R197, R0.reuse, 0x90, RZ ;  /* 0x0000009000c57824 */ /* 0x040fe200078e02ff */
[----:B------:R-:W-:Y:S01]  /*cc10*/  LEA.HI.X.SX32 R39, R49, R38, 0x1, P6 ;  /* 0x0000002631277211 */ /* 0x000fe200030f0eff */
[----:B------:R-:W-:Y:S01]  /*cc20*/  IMAD R49, R0, 0x8e, RZ ;  /* 0x0000008e00317824 */ /* 0x000fe200078e02ff */
[----:B------:R-:W-:Y:S01]  /*cc30*/  IADD3 RZ, P6, PT, R41, R206, RZ ;  /* 0x000000ce29ff7210 */ /* 0x000fe20007fde0ff */
[----:B------:R2:W-:Y:S01]  /*cc40*/  STG.E.U16 desc[UR32][R80.64], R54 ;  /* 0x0000003650007986 */ /* 0x0005e2000c101520 */
[----:B0-----:R-:W-:Y:S01]  /*cc50*/  PRMT R76, R42, 0x7632, R76 ;  /* 0x000076322a4c7816 */ /* 0x001fe2000000004c */
[----:B------:R-:W-:Y:S01]  /*cc60*/  IMAD R74, R0, 0xa4, RZ ;  /* 0x000000a4004a7824 */ /* 0x000fe200078e02ff */
[----:B------:R-:W-:Y:S01]  /*cc70*/  F2FP.BF16.F32.PACK_AB R46, R150, R46 ;  /* 0x0000002e962e723e */ /* 0x000fe200000010ff */
[----:B------:R0:W-:Y:S01]  /*cc80*/  STG.E.U16 desc[UR32][R82.64], R40 ;  /* 0x0000002852007986 */ /* 0x0001e2000c101520 */
[C---:B------:R-:W-:Y:S01]  /*cc90*/  LEA R41, R0.reuse, R0, 0x6 ;  /* 0x0000000000297211 */ /* 0x040fe200078e30ff */
[----:B------:R-:W-:Y:S01]  /*cca0*/  IMAD R77, R0, 0x53, RZ ;  /* 0x00000053004d7824 */ /* 0x000fe200078e02ff */
[----:B---3--:R-:W-:Y:S01]  /*ccb0*/  PRMT R78, R44, 0x7632, R78 ;  /* 0x000076322c4e7816 */ /* 0x008fe2000000004e */
[----:B------:R3:W-:Y:S01]  /*ccc0*/  STG.E.U16 desc[UR32][R84.64], R55 ;  /* 0x0000003754007986 */ /* 0x0007e2000c101520 */
[----:B------:R-:W-:Y:S01]  /*ccd0*/  F2FP.BF16.F32.PACK_AB R48, R151, R48 ;  /* 0x000000309730723e */ /* 0x000fe200000010ff */
[C---:B------:R-:W-:Y:S01]  /*cce0*/  IMAD R79, R0.reuse, 0xb2, RZ ;  /* 0x000000b2004f7824 */ /* 0x040fe200078e02ff */
[-C--:B------:R-:W-:Y:S01]  /*ccf0*/  LEA.HI.X.SX32 R43, R43, R38.reuse, 0x1, P2 ;  /* 0x000000262b2b7211 */ /* 0x080fe200010f0eff */
[----:B------:R4:W-:Y:S01]  /*cd00*/  STG.E.U16 desc[UR32][R86.64], R42 ;  /* 0x0000002a56007986 */ /* 0x0009e2000c101520 */
[----:B------:R-:W-:Y:S01]  /*cd10*/  LEA.HI.X.SX32 R45, R45, R38, 0x1, P3 ;  /* 0x000000262d2d7211 */ /* 0x000fe200018f0eff */
[----:B--2---:R-:W-:Y:S01]  /*cd20*/  IMAD R81, R0, 0x55, RZ ;  /* 0x0000005500517824 */ /* 0x004fe200078e02ff */
[----:B------:R-:W-:Y:S01]  /*cd30*/  PRMT R80, R46, 0x7632, R80 ;  /* 0x000076322e507816 */ /* 0x000fe20000000050 */
[----:B------:R2:W-:Y:S01]  /*cd40*/  STG.E.U16 desc[UR32][R152.64], R76 ;  /* 0x0000004c98007986 */ /* 0x0005e2000c101520 */
[----:B0-----:R-:W-:Y:S01]  /*cd50*/  F2FP.BF16.F32.PACK_AB R40, R53, R52 ;  /* 0x000000343528723e */ /* 0x001fe200000010ff */
[C---:B------:R-:W-:Y:S01]  /*cd60*/  IMAD R53, R0.reuse, 0x9e, RZ ;  /* 0x0000009e00357824 */ /* 0x040fe200078e02ff */
[----:B------:R-:W-:Y:S01]  /*cd70*/  LEA.HI.X.SX32 R41, R41, R38, 0x1, P1 ;  /* 0x0000002629297211 */ /* 0x000fe200008f0eff */
[C---:B---3--:R-:W-:Y:S01]  /*cd80*/  IMAD R55, R0.reuse, 0x47, RZ ;  /* 0x0000004700377824 */ /* 0x048fe200078e02ff */
[-C--:B------:R-:W-:Y:S01]  /*cd90*/  IADD3 RZ, P2, PT, R197, R206.reuse, RZ ;  /* 0x000000cec5ff7210 */ /* 0x080fe20007f5e0ff */
[----:B------:R-:W-:Y:S01]  /*cda0*/  STG.E.U16 desc[UR32][R154.64], R44 ;  /* 0x0000002c9a007986 */ /* 0x000fe2000c101520 */
[-C--:B------:R-:W-:Y:S01]  /*cdb0*/  IADD3 RZ, P3, PT, R201, R206.reuse, RZ ;  /* 0x000000cec9ff7210 */ /* 0x080fe20007f7e0ff */
[C---:B----4-:R-:W-:Y:S01]  /*cdc0*/  IMAD R86, R0.reuse, 0xb0, RZ ;  /* 0x000000b000567824 */ /* 0x050fe200078e02ff */
[----:B------:R-:W-:Y:S01]  /*cdd0*/  IADD3 RZ, P1, PT, R49, R206, RZ ;  /* 0x000000ce31ff7210 */ /* 0x000fe20007f3e0ff */
[----:B------:R0:W-:Y:S01]  /*cde0*/  STG.E.U16 desc[UR32][R156.64], R78 ;  /* 0x0000004e9c007986 */ /* 0x0001e2000c101520 */
[----:B------:R-:W-:Y:S01]  /*cdf0*/  LEA.HI.X.SX32 R47, R47, R38, 0x1, P4 ;  /* 0x000000262f2f7211 */ /* 0x000fe200020f0eff */
[----:B--2---:R-:W-:Y:S01]  /*ce00*/  IMAD R76, R0, 0xa6, RZ ;  /* 0x000000a6004c7824 */ /* 0x004fe200078e02ff */
[----:B------:R-:W-:Y:S01]  /*ce10*/  F2FP.BF16.F32.PACK_AB R50, R51, R50 ;  /* 0x000000323332723e */ /* 0x000fe200000010ff */
[----:B------:R-:W-:Y:S01]  /*ce20*/  STG.E.U16 desc[UR32][R158.64], R46 ;  /* 0x0000002e9e007986 */ /* 0x000fe2000c101520 */
[----:B------:R-:W-:Y:S01]  /*ce30*/  PRMT R82, R48, 0x7632, R82 ;  /* 0x0000763230527816 */ /* 0x000fe20000000052 */
[----:B------:R-:W-:Y:S01]  /*ce40*/  IMAD R148, R0, 0xc2, RZ ;  /* 0x000000c200947824 */ /* 0x000fe200078e02ff */
[----:B------:R-:W-:Y:S01]  /*ce50*/  IADD3 RZ, P4, PT, R169, R206, RZ ;  /* 0x000000cea9ff7210 */ /* 0x000fe20007f9e0ff */
[----:B------:R2:W-:Y:S01]  /*ce60*/  STG.E.U16 desc[UR32][R160.64], R80 ;  /* 0x00000050a0007986 */ /* 0x0005e2000c101520 */
[----:B------:R-:W-:Y:S01]  /*ce70*/  LEA.HI.X.SX32 R51, R192, R38, 0x1, P6 ;  /* 0x00000026c0337211 */ /* 0x000fe200030f0eff */
[----:B------:R-:W-:Y:S01]  /*ce80*/  IMAD R144, R0, 0xbe, RZ ;  /* 0x000000be00907824 */ /* 0x000fe200078e02ff */
[----:B------:R-:W-:Y:S01]  /*ce90*/  IADD3 R52, P6, PT, R59, R206, RZ ;  /* 0x000000ce3b347210 */ /* 0x000fe20007fde0ff */
[----:B------:R-:W-:Y:S01]  /*cea0*/  STG.E.U16 desc[UR32][R162.64], R48 ;  /* 0x00000030a2007986 */ /* 0x000fe2000c101520 */
[-C--:B------:R-:W-:Y:S01]  /*ceb0*/  LEA.HI.X.SX32 R59, R190, R38.reuse, 0x1, P2 ;  /* 0x00000026be3b7211 */ /* 0x080fe200010f0eff */
[C---:B0-----:R-:W-:Y:S01]  /*cec0*/  IMAD R78, R0.reuse, 0xa8, RZ ;  /* 0x000000a8004e7824 */ /* 0x041fe200078e02ff */
[-C--:B------:R-:W-:Y:S01]  /*ced0*/  LEA.HI.X.SX32 R63, R63, R38.reuse, 0x1, P3 ;  /* 0x000000263f3f7211 */ /* 0x080fe200018f0eff */
[----:B------:R0:W-:Y:S01]  /*cee0*/  STG.E.U16 desc[UR32][R164.64], R82 ;  /* 0x00000052a4007986 */ /* 0x0001e2000c101520 */
[----:B------:R-:W-:Y:S01]  /*cef0*/  LEA.HI.X.SX32 R55, R55, R38, 0x1, P1 ;  /* 0x0000002637377211 */ /* 0x000fe200008f0eff */
[C---:B------:R-:W-:Y:S01]  /*cf00*/  IMAD R150, R0.reuse, 0xc4, RZ ;  /* 0x000000c400967824 */ /* 0x040fe200078e02ff */
[-C--:B------:R-:W-:Y:S01]  /*cf10*/  IADD3 R60, P2, PT, R67, R206.reuse, RZ ;  /* 0x000000ce433c7210 */ /* 0x080fe20007f5e0ff */
[C---:B--2---:R-:W-:Y:S01]  /*cf20*/  IMAD R80, R0.reuse, 0xaa, RZ ;  /* 0x000000aa00507824 */ /* 0x044fe200078e02ff */
[-C--:B------:R-:W-:Y:S01]  /*cf30*/  IADD3 R64, P3, PT, R53, R206.reuse, RZ ;  /* 0x000000ce35407210 */ /* 0x080fe20007f7e0ff */
[C---:B------:R-:W-:Y:S01]  /*cf40*/  IMAD R146, R0.reuse, 0xc0, RZ ;  /* 0x000000c000927824 */ /* 0x040fe200078e02ff */
[----:B------:R-:W-:Y:S01]  /*cf50*/  IADD3 R56, P1, PT, R61, R206, RZ ;  /* 0x000000ce3d387210 */ /* 0x000fe20007f3e0ff */
[----:B------:R-:W-:Y:S01]  /*cf60*/  IMAD R149, R0, 0x61, RZ ;  /* 0x0000006100957824 */ /* 0x000fe200078e02ff */
[----:B------:R-:W-:Y:S01]  /*cf70*/  LEA.HI.X.SX32 R67, R188, R38, 0x1, P4 ;  /* 0x00000026bc437211 */ /* 0x000fe200020f0eff */
[C---:B------:R-:W-:Y:S01]  /*cf80*/  IMAD R145, R0.reuse, 0x5f, RZ ;  /* 0x0000005f00917824 */ /* 0x040fe200078e02ff */
[----:B------:R-:W-:Y:S01]  /*cf90*/  IADD3 R68, P4, PT, R69, R206, RZ ;  /* 0x000000ce45447210 */ /* 0x000fe20007f9e0ff */
[C---:B0-----:R-:W-:Y:S01]  /*cfa0*/  IMAD R82, R0.reuse, 0xac, RZ ;  /* 0x000000ac00527824 */ /* 0x041fe200078e02ff */
[-C--:B------:R-:W-:Y:S01]  /*cfb0*/  LEA.HI.X.SX32 R65, R65, R38.reuse, 0x1, P3 ;  /* 0x0000002641417211 */ /* 0x080fe200018f0eff */
[C---:B------:R-:W-:Y:S01]  /*cfc0*/  IMAD R160, R0.reuse, 0xce, RZ ;  /* 0x000000ce00a07824 */ /* 0x040fe200078e02ff */
[-C--:B------:R-:W-:Y:S01]  /*cfd0*/  LEA.HI.X.SX32 R53, R183, R38.reuse, 0x1, P6 ;  /* 0x00000026b7357211 */ /* 0x080fe200030f0eff */
[C---:B------:R-:W-:Y:S01]  /*cfe0*/  IMAD R154, R0.reuse, 0xc8, RZ ;  /* 0x000000c8009a7824 */ /* 0x040fe200078e02ff */
[----:B------:R-:W-:Y:S01]  /*cff0*/  LEA.HI.X.SX32 R57, R57, R38, 0x1, P1 ;  /* 0x0000002639397211 */ /* 0x000fe200008f0eff */
[----:B------:R-:W-:Y:S01]  /*d000*/  IMAD R156, R0, 0xca, RZ ;  /* 0x000000ca009c7824 */ /* 0x000fe200078e02ff */
[-C--:B------:R-:W-:Y:S01]  /*d010*/  IADD3 R80, P3, PT, R80, R206.reuse, RZ ;  /* 0x000000ce50507210 */ /* 0x080fe20007f7e0ff */
[----:B------:R-:W-:Y:S01]  /*d020*/  IMAD R162, R0, 0xd0, RZ ;  /* 0x000000d000a27824 */ /* 0x000fe200078e02ff */
[-C--:B------:R-:W-:Y:S01]  /*d030*/  IADD3 R74, P6, PT, R74, R206.reuse, RZ ;  /* 0x000000ce4a4a7210 */ /* 0x080fe20007fde0ff */
[----:B------:R-:W-:Y:S01]  /*d040*/  IMAD R158, R0, 0xcc, RZ ;  /* 0x000000cc009e7824 */ /* 0x000fe200078e02ff */
[----:B------:R-:W-:Y:S01]  /*d050*/  IADD3 R76, P1, PT, R76, R206, RZ ;  /* 0x000000ce4c4c7210 */ /* 0x000fe20007f3e0ff */
[----:B------:R-:W-:Y:S01]  /*d060*/  IMAD R161, R0, 0x67, RZ ;  /* 0x0000006700a17824 */ /* 0x000fe200078e02ff */
[----:B------:R-:W-:Y:S01]  /*d070*/  LEA.HI.X.SX32 R69, R175, R38, 0x1, P4 ;  /* 0x00000026af457211 */ /* 0x000fe200020f0eff */
[----:B------:R0:W-:Y:S01]  /*d080*/  STG.E.U16 desc[UR32][R166.64], R50 ;  /* 0x00000032a6007986 */ /* 0x0001e2000c101520 */
        /* <DEDUP_REMOVED lines=8> */
[-C--:B------:R-:W-:Y:S01]  /*d110*/  LEA.HI.X.SX32 R75, R132, R38.reuse, 0x1, P6 ;  /* 0x00000026844b7211 */ /* 0x080fe200030f0eff */
[C---:B------:R-:W-:Y:S01]  /*d120*/  IMAD R62, R0.reuse, 0xe0, RZ ;  /* 0x000000e0003e7824 */ /* 0x040fe200078e02ff */
[----:B------:R-:W-:Y:S01]  /*d130*/  LEA.HI.X.SX32 R77, R77, R38, 0x1, P1 ;  /* 0x000000264d4d7211 */ /* 0x000fe200008f0eff */
[----:B0-----:R-:W-:Y:S01]  /*d140*/  IMAD R166, R0, 0xd4, RZ ;  /* 0x000000d400a67824 */ /* 0x001fe200078e02ff */
[-C--:B------:R-:W-:Y:S01]  /*d150*/  IADD3 R136, P3, PT, R136, R206.reuse, RZ ;  /* 0x000000ce88887210 */ /* 0x080fe20007f7e0ff */
[----:B------:R-:W-:Y:S01]  /*d160*/  IMAD R167, R0, 0xd8, RZ ;  /* 0x000000d800a77824 */ /* 0x000fe200078e02ff */
[-C--:B------:R-:W-:Y:S01]  /*d170*/  IADD3 R86, P6, PT, R86, R206.reuse, RZ ;  /* 0x000000ce56567210 */ /* 0x080fe20007fde0ff */
[C---:B------:R-:W-:Y:S01]  /*d180*/  IMAD R54, R0.reuse, 0xe2, RZ ;  /* 0x000000e200367824 */ /* 0x040fe200078e02ff */
        /* <DEDUP_REMOVED lines=53> */
[----:B------:R-:W0:Y:S01]  /*d4e0*/  LDCU.64 UR4, c[0x0][0x3e0] ;  /* 0x00007c00ff0477ac */ /* 0x000e220008000a00 */
[----:B------:R-:W-:-:S02]  /*d4f0*/  LEA.HI.X.SX32 R157, R157, R38, 0x1, P1 ;  /* 0x000000269d9d7211 */ /* 0x000fc400008f0eff */
[-C--:B------:R-:W-:Y:S02]  /*d500*/  IADD3 R172, P3, PT, R163, R206.reuse, RZ ;  /* 0x000000cea3ac7210 */ /* 0x080fe40007f7e0ff */
[-C--:B------:R-:W-:Y:S02]  /*d510*/  IADD3 R166, P6, PT, R166, R206.reuse, RZ ;  /* 0x000000cea6a67210 */ /* 0x080fe40007fde0ff */
[----:B------:R-:W-:Y:S02]  /*d520*/  IADD3 R168, P1, PT, R168, R206, RZ ;  /* 0x000000cea8a87210 */ /* 0x000fe40007f3e0ff */
[----:B------:R-:W-:Y:S02]  /*d530*/  LEA.HI.X.SX32 R163, R182, R38, 0x1, P4 ;  /* 0x00000026b6a37211 */ /* 0x000fe400020f0eff */
[----:B------:R-:W-:Y:S02]  /*d540*/  IADD3 R174, P4, PT, R165, R206, RZ ;  /* 0x000000cea5ae7210 */ /* 0x000fe40007f9e0ff */
[----:B------:R-:W-:-:S02]  /*d550*/  LEA.HI.X.SX32 R159, R181, R38, 0x1, P2 ;  /* 0x00000026b59f7211 */ /* 0x000fc400010f0eff */
[----:B------:R-:W-:Y:S02]  /*d560*/  IADD3 R170, P2, PT, R167, R206, RZ ;  /* 0x000000cea7aa7210 */ /* 0x000fe40007f5e0ff */
[-C--:B------:R-:W-:Y:S01]  /*d570*/  LEA.HI.X.SX32 R167, R184, R38.reuse, 0x1, P6 ;  /* 0x00000026b8a77211 */ /* 0x080fe200030f0eff */
[----:B0-----:R-:W-:Y:S01]  /*d580*/  UIMAD UR4, UR29, UR4, URZ ;  /* 0x000000041d0472a4 */ /* 0x001fe2000f8e02ff */
[----:B------:R-:W-:Y:S02]  /*d590*/  LEA.HI.X.SX32 R169, R48, R38, 0x1, P1 ;  /* 0x0000002630a97211 */ /* 0x000fe400008f0eff */
[-C--:B------:R-:W-:Y:S01]  /*d5a0*/  IADD3 R178, P6, PT, R62, R206.reuse, RZ ;  /* 0x000000ce3eb27210 */ /* 0x080fe20007fde0ff */
[----:B------:R-:W-:Y:S01]  /*d5b0*/  USHF.L.U32 UR4, UR4, 0x1, URZ ;  /* 0x0000000104047899 */ /* 0x000fe200080006ff */
[----:B------:R-:W-:Y:S02]  /*d5c0*/  IADD3 R180, P1, PT, R54, R206, RZ ;  /* 0x000000ce36b47210 */ /* 0x000fe40007f3e0ff */
[----:B------:R-:W-:-:S02]  /*d5d0*/  LEA.HI.X.SX32 R175, R186, R38, 0x1, P4 ;  /* 0x00000026baaf7211 */ /* 0x000fc400020f0eff */
[----:B------:R-:W-:Y:S02]  /*d5e0*/  LEA.HI.X.SX32 R49, R49, R38, 0x1, P5 ;  /* 0x0000002631317211 */ /* 0x000fe400028f0eff */
[-C--:B------:R-:W-:Y:S02]  /*d5f0*/  IADD3 R186, P4, PT, R58, R206.reuse, RZ ;  /* 0x000000ce3aba7210 */ /* 0x080fe40007f9e0ff */
[----:B------:R-:W-:Y:S01]  /*d600*/  IADD3 RZ, P5, PT, R197, R206, RZ ;  /* 0x000000cec5ff7210 */ /* 0x000fe20007fbe0ff */
[----:B------:R-:W-:Y:S01]  /*d610*/  IMAD R197, R0, 0xec, RZ ;  /* 0x000000ec00c57824 */ /* 0x000fe200078e02ff */
[-C--:B------:R-:W-:Y:S02]  /*d620*/  LEA.HI.X.SX32 R179, R187, R38.reuse, 0x1, P6 ;  /* 0x00000026bbb37211 */ /* 0x080fe400030f0eff */
[----:B------:R-:W-:Y:S02]  /*d630*/  LEA.HI.X.SX32 R181, R200, R38, 0x1, P1 ;  /* 0x00000026c8b57211 */ /* 0x000fe400008f0eff */
[----:B------:R-:W-:-:S02]  /*d640*/  IADD3 R192, P1, PT, R198, R206, RZ ;  /* 0x000000cec6c07210 */ /* 0x000fc40007f3e0ff */
[-C--:B------:R-:W-:Y:S02]  /*d650*/  LEA.HI.X.SX32 R187, R191, R38.reuse, 0x1, P4 ;  /* 0x00000026bfbb7211 */ /* 0x080fe400020f0eff */
[-C--:B------:R-:W-:Y:S02]  /*d660*/  LEA.HI.X.SX32 R71, R71, R38.reuse, 0x1, P5 ;  /* 0x0000002647477211 */ /* 0x080fe400028f0eff */
[----:B------:R-:W-:Y:S01]  /*d670*/  LEA.HI.X.SX32 R173, R42, R38, 0x1, P3 ;  /* 0x000000262aad7211 */ /* 0x000fe200018f0eff */
[C---:B------:R-:W-:Y:S01]  /*d680*/  IMAD R42, R0.reuse, 0x7b, RZ ;  /* 0x0000007b002a7824 */ /* 0x040fe200078e02ff */
[-C--:B------:R-:W-:Y:S01]  /*d690*/  IADD3 R198, P4, PT, R205, R206.reuse, RZ ;  /* 0x000000cecdc67210 */ /* 0x080fe20007f9e0ff */
[----:B------:R-:W-:Y:S01]  /*d6a0*/  IMAD R205, R0, 0x7d, RZ ;  /* 0x0000007d00cd7824 */ /* 0x000fe200078e02ff */
[----:B------:R-:W-:Y:S02]  /*d6b0*/  IADD3 R72, P5, PT, R72, R206, RZ ;  /* 0x000000ce48487210 */ /* 0x000fe40007fbe0ff */
[----:B------:R-:W-:-:S02]  /*d6c0*/  PRMT R0, R50, 0x7632, R0 ;  /* 0x0000763232007816 */ /* 0x000fc40000000000 */
[----:B------:R-:W-:Y:S02]  /*d6d0*/  LEA.HI.X.SX32 R73, R73, R38, 0x1, P5 ;  /* 0x0000002649497211 */ /* 0x000fe400028f0eff */
[----:B------:R-:W-:Y:S01]  /*d6e0*/  IADD3 R84, P5, PT, R84, R206, RZ ;  /* 0x000000ce54547210 */ /* 0x000fe20007fbe0ff */
[----:B------:R0:W-:Y:S01]  /*d6f0*/  STG.E.U16 desc[UR32][R4.64], R0 ;  /* 0x0000000004007986 */ /* 0x0001e2000c101520 */
[----:B------:R-:W-:Y:S02]  /*d700*/  F2FP.BF16.F32.PACK_AB R241, R241, R242 ;  /* 0x000000f2f1f1723e */ /* 0x000fe400000010ff */
[----:B------:R-:W-:Y:S01]  /*d710*/  LEA.HI.X.SX32 R85, R85, R38, 0x1, P5 ;  /* 0x0000002655557211 */ /* 0x000fe200028f0eff */
[----:B------:R2:W-:Y:S01]  /*d720*/  STG.E.U16 desc[UR32][R6.64], R40 ;  /* 0x0000002806007986 */ /* 0x0005e2000c101520 */
[----:B------:R-:W-:Y:S02]  /*d730*/  IADD3 R140, P5, PT, R140, R206, RZ ;  /* 0x000000ce8c8c7210 */ /* 0x000fe40007fbe0ff */
[----:B------:R-:W-:-:S02]  /*d740*/  F2FP.BF16.F32.PACK_AB R239, R239, R240 ;  /* 0x000000f0efef723e */ /* 0x000fc400000010ff */
[----:B------:R-:W-:Y:S02]  /*d750*/  LEA.HI.X.SX32 R141, R141, R38, 0x1, P5 ;  /* 0x000000268d8d7211 */ /* 0x000fe400028f0eff */
[----:B------:R-:W-:Y:S02]  /*d760*/  IADD3 R152, P5, PT, R152, R206, RZ ;  /* 0x000000ce98987210 */ /* 0x000fe40007fbe0ff */
[----:B0-----:R-:W-:Y:S02]  /*d770*/  PRMT R5, R40, 0x7632, R5 ;  /* 0x0000763228057816 */ /* 0x001fe40000000005 */
[----:B------:R-:W-:Y:S02]  /*d780*/  LEA.HI.X.SX32 R153, R153, R38, 0x1, P5 ;  /* 0x0000002699997211 */ /* 0x000fe400028f0eff */
[----:B--2---:R-:W-:Y:S01]  /*d790*/  PRMT R7, R241, 0x7632, R7 ;  /* 0x00007632f1077816 */ /* 0x004fe20000000007 */
[----:B------:R0:W-:Y:S01]  /*d7a0*/  STG.E.U16 desc[UR32][R8.64], R5 ;  /* 0x0000000508007986 */ /* 0x0001e2000c101520 */
[----:B------:R-:W-:-:S02]  /*d7b0*/  IADD3 R164, P5, PT, R164, R206, RZ ;  /* 0x000000cea4a47210 */ /* 0x000fc40007fbe0ff */
[----:B------:R-:W-:Y:S01]  /*d7c0*/  PRMT R0, R239, 0x7632, R0 ;  /* 0x00007632ef007816 */ /* 0x000fe20000000000 */
[----:B------:R-:W-:Y:S01]  /*d7d0*/  STG.E.U16 desc[UR32][R10.64], R241 ;  /* 0x000000f10a007986 */ /* 0x000fe2000c101520 */
[----:B------:R-:W-:Y:S02]  /*d7e0*/  LEA.HI.X.SX32 R165, R66, R38, 0x1, P5 ;  /* 0x0000002642a57211 */ /* 0x000fe400028f0eff */
[----:B------:R-:W-:Y:S01]  /*d7f0*/  IADD3 R176, P5, PT, R70, R206, RZ ;  /* 0x000000ce46b07210 */ /* 0x000fe20007fbe0ff */
[----:B------:R2:W-:Y:S01]  /*d800*/  STG.E.U16 desc[UR32][R12.64], R7 ;  /* 0x000000070c007986 */ /* 0x0005e2000c101520 */
[----:B------:R-:W-:Y:S02]  /*d810*/  LEA.HI.X.SX32 R171, R185, R38, 0x1, P2 ;  /* 0x00000026b9ab7211 */ /* 0x000fe400010f0eff */
[----:B------:R-:W-:Y:S01]  /*d820*/  IADD3 R182, P2, PT, R46, R206, RZ ;  /* 0x000000ce2eb67210 */ /* 0x000fe20007f5e0ff */
[----:B0-----:R-:W0:Y:S01]  /*d830*/  LDC R5, c[0x0][0x398] ;  /* 0x0000e600ff057b82 */ /* 0x001e220000000800 */
[----:B------:R-:W-:Y:S01]  /*d840*/  STG.E.U16 desc[UR32][R14.64], R239 ;  /* 0x000000ef0e007986 */ /* 0x000fe2000c101520 */
[----:B------:R-:W-:-:S02]  /*d850*/  F2FP.BF16.F32.PACK_AB R237, R237, R238 ;  /* 0x000000eeeded723e */ /* 0x000fc400000010ff */
[----:B------:R-:W-:Y:S01]  /*d860*/  IADD3 R184, P3, PT, R44, R206, RZ ;  /* 0x000000ce2cb87210 */ /* 0x000fe20007f7e0ff */
[----:B------:R3:W-:Y:S01]  /*d870*/  STG.E.U16 desc[UR32][R16.64], R0 ;  /* 0x0000000010007986 */ /* 0x0007e2000c101520 */
[----:B------:R-:W-:Y:S02]  /*d880*/  LEA.HI.X.SX32 R177, R196, R38, 0x1, P5 ;  /* 0x00000026c4b17211 */ /* 0x000fe400028f0eff */
[----:B--2---:R-:W2:Y:S01]  /*d890*/  LDC R7, c[0x0][0x3e8] ;  /* 0x0000fa00ff077b82 */ /* 0x004ea20000000800 */
[-C--:B------:R-:W-:Y:S01]  /*d8a0*/  IADD3 R190, P6, PT, R197, R206.reuse, RZ ;  /* 0x000000cec5be7210 */ /* 0x080fe20007fde0ff */
[----:B------:R4:W-:Y:S01]  /*d8b0*/  STG.E.U16 desc[UR32][R18.64], R237 ;  /* 0x000000ed12007986 */ /* 0x0009e2000c101520 */
[----:B------:R-:W-:Y:S02]  /*d8c0*/  IADD3 R188, P5, PT, R194, R206, RZ ;  /* 0x000000cec2bc7210 */ /* 0x000fe40007fbe0ff */
[----:B------:R-:W-:Y:S02]  /*d8d0*/  LEA.HI.X.SX32 R183, R189, R38, 0x1, P2 ;  /* 0x00000026bdb77211 */ /* 0x000fe400010f0eff */
[----:B------:R-:W-:Y:S01]  /*d8e0*/  F2FP.BF16.F32.PACK_AB R235, R235, R236 ;  /* 0x000000ecebeb723e */ /* 0x000fe200000010ff */
[----:B---3--:R-:W-:Y:S01]  /*d8f0*/  IMAD R0, R250, UR5, RZ ;  /* 0x00000005fa007c24 */ /* 0x008fe2000f8e02ff */
[----:B------:R-:W-:-:S02]  /*d900*/  IADD3 R194, P2, PT, R201, R206, RZ ;  /* 0x000000cec9c27210 */ /* 0x000fc40007f5e0ff */
[----:B------:R-:W-:Y:S02]  /*d910*/  PRMT R4, R237, 0x7632, R4 ;  /* 0x00007632ed047816 */ /* 0x000fe40000000004 */
[----:B------:R-:W-:Y:S02]  /*d920*/  F2FP.BF16.F32.PACK_AB R233, R233, R234 ;  /* 0x000000eae9e9723e */ /* 0x000fe400000010ff */
[-C--:B------:R-:W-:Y:S01]  /*d930*/  LEA.HI.X.SX32 R185, R204, R38.reuse, 0x1, P3 ;  /* 0x00000026ccb97211 */ /* 0x080fe200018f0eff */
[----:B------:R3:W-:Y:S01]  /*d940*/  STG.E.U16 desc[UR32][R20.64], R4 ;  /* 0x0000000414007986 */ /* 0x0007e2000c101520 */
[----:B------:R-:W-:Y:S02]  /*d950*/  LEA.HI.X.SX32 R191, R193, R38, 0x1, P6 ;  /* 0x00000026c1bf7211 */ /* 0x000fe400030f0eff */
[----:B------:R-:W-:Y:S01]  /*d960*/  SHF.L.U32 R0, R0, 0x1, RZ ;  /* 0x0000000100007819 */ /* 0x000fe200000006ff */
[----:B------:R5:W-:Y:S01]  /*d970*/  STG.E.U16 desc[UR32][R22.64], R235 ;  /* 0x000000eb16007986 */ /* 0x000be2000c101520 */
[----:B------:R-:W-:-:S02]  /*d980*/  IADD3 R196, P3, PT, R202, R206, RZ ;  /* 0x000000cecac47210 */ /* 0x000fc40007f7e0ff */
[-C--:B------:R-:W-:Y:S02]  /*d990*/  LEA.HI.X.SX32 R189, R244, R38.reuse, 0x1, P5 ;  /* 0x00000026f4bd7211 */ /* 0x080fe400028f0eff */
[----:B------:R-:W-:Y:S02]  /*d9a0*/  LEA.HI.X.SX32 R193, R247, R38, 0x1, P1 ;  /* 0x00000026f7c17211 */ /* 0x000fe400008f0eff */
[----:B------:R-:W-:Y:S02]  /*d9b0*/  PRMT R12, R235, 0x7632, R12 ;  /* 0x00007632eb0c7816 */ /* 0x000fe4000000000c */
[----:B------:R-:W-:Y:S02]  /*d9c0*/  F2FP.BF16.F32.PACK_AB R231, R231, R232 ;  /* 0x000000e8e7e7723e */ /* 0x000fe400000010ff */
[-C--:B------:R-:W-:Y:S01]  /*d9d0*/  IADD3 R200, P5, PT, R243, R206.reuse, RZ ;  /* 0x000000cef3c87210 */ /* 0x080fe20007fbe0ff */
[----:B------:R0:W-:Y:S01]  /*d9e0*/  STG.E.U16 desc[UR32][R24.64], R12 ;  /* 0x0000000c18007986 */ /* 0x0001e2000c101520 */
[----:B------:R-:W-:-:S02]  /*d9f0*/  IADD3 R202, P6, PT, R245, R206, RZ ;  /* 0x000000cef5ca7210 */ /* 0x000fc40007fde0ff */
[----:B------:R-:W-:Y:S01]  /*da00*/  IADD3 R204, P1, PT, R246, R206, RZ ;  /* 0x000000cef6cc7210 */ /* 0x000fe20007f3e0ff */
[----:B------:R1:W-:Y:S01]  /*da10*/  STG.E.U16 desc[UR32][R26.64], R233 ;  /* 0x000000e91a007986 */ /* 0x0003e2000c101520 */
[----:B------:R-:W-:Y:S02]  /*da20*/  LEA.HI.X.SX32 R195, R195, R38, 0x1, P2 ;  /* 0x00000026c3c37211 */ /* 0x000fe400010f0eff */
[----:B------:R-:W-:Y:S02]  /*da30*/  IADD3 R206, P2, PT, R248, R206, RZ ;  /* 0x000000cef8ce7210 */ /* 0x000fe40007f5e0ff */
[----:B------:R-:W-:Y:S02]  /*da40*/  PRMT R14, R233, 0x7632, R14 ;  /* 0x00007632e90e7816 */ /* 0x000fe4000000000e */
[----:B------:R-:W-:Y:S02]  /*da50*/  F2FP.BF16.F32.PACK_AB R229, R229, R230 ;  /* 0x000000e6e5e5723e */ /* 0x000fe400000010ff */
[----:B0-----:R-:W-:Y:S01]  /*da60*/  IADD3 R0, PT, PT, R0, UR4, R5 ;  /* 0x0000000400007c10 */ /* 0x001fe2000fffe005 */
[----:B------:R-:W-:Y:S01]  /*da70*/  STG.E.U16 desc[UR32][R28.64], R14 ;  /* 0x0000000e1c007986 */ /* 0x000fe2000c101520 */
[----:B------:R-:W-:Y:S01]  /*da80*/  PRMT R16, R231, 0x7632, R16 ;  /* 0x00007632e7107816 */ /* 0x000fe20000000010 */
[----:B------:R-:W0:Y:S01]  /*da90*/  LDCU UR4, c[0x0][0x3ec] ;  /* 0x00007d80ff0477ac */ /* 0x000e220008000800 */
[----:B------:R-:W-:Y:S01]  /*daa0*/  F2FP.BF16.F32.PACK_AB R227, R227, R228 ;  /* 0x000000e4e3e3723e */ /* 0x000fe200000010ff */
[----:B------:R0:W-:Y:S01]  /*dab0*/  STG.E.U16 desc[UR32][R30.64], R231 ;  /* 0x000000e71e007986 */ /* 0x0001e2000c101520 */
[-C--:B------:R-:W-:Y:S01]  /*dac0*/  LEA.HI.X.SX32 R197, R249, R38.reuse, 0x1, P3 ;  /* 0x00000026f9c57211 */ /* 0x080fe200018f0eff */
[--C-:B--2---:R-:W-:Y:S01]  /*dad0*/  IMAD R40, R7, 0x82, R0.reuse ;  /* 0x0000008207287824 */ /* 0x104fe200078e0200 */
[-C--:B------:R-:W-:Y:S01]  /*dae0*/  LEA.HI.X.SX32 R199, R199, R38.reuse, 0x1, P4 ;  /* 0x00000026c7c77211 */ /* 0x080fe200020f0eff */
[----:B------:R-:W-:Y:S01]  /*daf0*/  STG.E.U16 desc[UR32][R32.64], R16 ;  /* 0x0000001020007986 */ /* 0x000fe2000c101520 */
[-C--:B------:R-:W-:Y:S01]  /*db00*/  LEA.HI.X.SX32 R201, R42, R38.reuse, 0x1, P5 ;  /* 0x000000262ac97211 */ /* 0x080fe200028f0eff */
[--C-:B------:R-:W-:Y:S01]  /*db10*/  IMAD R42, R7, 0x84, R0.reuse ;  /* 0x00000084072a7824 */ /* 0x100fe200078e0200 */
[-C--:B------:R-:W-:Y:S01]  /*db20*/  LEA.HI.X.SX32 R203, R203, R38.reuse, 0x1, P6 ;  /* 0x00000026cbcb7211 */ /* 0x080fe200030f0eff */
[----:B------:R2:W-:Y:S01]  /*db30*/  STG.E.U16 desc[UR32][R34.64], R229 ;  /* 0x000000e522007986 */ /* 0x0005e2000c101520 */
[-C--:B------:R-:W-:Y:S01]  /*db40*/  LEA.HI.X.SX32 R205, R205, R38.reuse, 0x1, P1 ;  /* 0x00000026cdcd7211 */ /* 0x080fe200008f0eff */
[--C-:B------:R-:W-:Y:S01]  /*db50*/  IMAD R44, R7, 0x86, R0.reuse ;  /* 0x00000086072c7824 */ /* 0x100fe200078e0200 */
[----:B------:R-:W-:Y:S01]  /*db60*/  LEA.HI.X.SX32 R207, R207, R38, 0x1, P2 ;  /* 0x00000026cfcf7211 */ /* 0x000fe200010f0eff */
[----:B------:R-:W-:Y:S01]  /*db70*/  IMAD R46, R7, 0x88, R0 ;  /* 0x00000088072e7824 */ /* 0x000fe200078e0200 */
[----:B----4-:R-:W-:Y:S01]  /*db80*/  PRMT R18, R229, 0x7632, R18 ;  /* 0x00007632e5127816 */ /* 0x010fe20000000012 */
[--C-:B------:R-:W-:Y:S01]  /*db90*/  IMAD R48, R7, 0x8a, R0.reuse ;  /* 0x0000008a07307824 */ /* 0x100fe200078e0200 */
[----:B------:R-:W-:Y:S01]  /*dba0*/  F2FP.BF16.F32.PACK_AB R225, R225, R226 ;  /* 0x000000e2e1e1723e */ /* 0x000fe200000010ff */
[C---:B------:R-:W-:Y:S01]  /*dbb0*/  IMAD R50, R7.reuse, 0x8c, R0 ;  /* 0x0000008c07327824 */ /* 0x040fe200078e0200 */
[----:B------:R-:W-:Y:S01]  /*dbc0*/  LEA R38, R7, R0, 0x7 ;  /* 0x0000000007267211 */ /* 0x000fe200078e38ff */
[----:B------:R4:W-:Y:S01]  /*dbd0*/  STG.E.U16 desc[UR32][R36.64], R18 ;  /* 0x0000001224007986 */ /* 0x0009e2000c101520 */
[----:B---3--:R-:W-:Y:S01]  /*dbe0*/  PRMT R20, R227, 0x7632, R20 ;  /* 0x00007632e3147816 */ /* 0x008fe20000000014 */
[----:B------:R-:W-:Y:S01]  /*dbf0*/  IMAD R54, R7, 0x8e, R0 ;  /* 0x0000008e07367824 */ /* 0x000fe200078e0200 */
[----:B------:R-:W-:Y:S01]  /*dc00*/  F2FP.BF16.F32.PACK_AB R223, R223, R224 ;  /* 0x000000e0dfdf723e */ /* 0x000fe200000010ff */
[----:B------:R3:W-:Y:S01]  /*dc10*/  STG.E.U16 desc[UR32][R38.64], R227 ;  /* 0x000000e326007986 */ /* 0x0007e2000c101520 */
[----:B-----5:R-:W-:Y:S01]  /*dc20*/  PRMT R22, R225, 0x7632, R22 ;  /* 0x00007632e1167816 */ /* 0x020fe20000000016 */
[----:B------:R-:W-:Y:S01]  /*dc30*/  IMAD R58, R7, 0x90, R0 ;  /* 0x00000090073a7824 */ /* 0x000fe200078e0200 */
[----:B------:R-:W-:Y:S01]  /*dc40*/  F2FP.BF16.F32.PACK_AB R221, R221, R222 ;  /* 0x000000dedddd723e */ /* 0x000fe200000010ff */
[----:B------:R5:W-:Y:S01]  /*dc50*/  STG.E.U16 desc[UR32][R40.64], R20 ;  /* 0x0000001428007986 */ /* 0x000be2000c101520 */
[----:B------:R-:W-:Y:S01]  /*dc60*/  PRMT R24, R223, 0x7632, R24 ;  /* 0x00007632df187816 */ /* 0x000fe20000000018 */
[--C-:B------:R-:W-:Y:S01]  /*dc70*/  IMAD R62, R7, 0x92, R0.reuse ;  /* 0x00000092073e7824 */ /* 0x100fe200078e0200 */
[----:B------:R-:W-:Y:S01]  /*dc80*/  F2FP.BF16.F32.PACK_AB R219, R219, R220 ;  /* 0x000000dcdbdb723e */ /* 0x000fe200000010ff */
[----:B------:R3:W-:Y:S01]  /*dc90*/  STG.E.U16 desc[UR32][R42.64], R225 ;  /* 0x000000e12a007986 */ /* 0x0007e2000c101520 */
[----:B-1----:R-:W-:Y:S01]  /*dca0*/  PRMT R27, R221, 0x7632, R27 ;  /* 0x00007632dd1b7816 */ /* 0x002fe2000000001b */
[--C-:B------:R-:W-:Y:S01]  /*dcb0*/  IMAD R66, R7, 0x94, R0.reuse ;  /* 0x0000009407427824 */ /* 0x100fe200078e0200 */
[----:B------:R-:W-:Y:S01]  /*dcc0*/  F2FP.BF16.F32.PACK_AB R217, R217, R218 ;  /* 0x000000dad9d9723e */ /* 0x000fe200000010ff */
[----:B------:R-:W-:Y:S01]  /*dcd0*/  STG.E.U16 desc[UR32][R44.64], R22 ;  /* 0x000000162c007986 */ /* 0x000fe2000c101520 */
[----:B0-----:R-:W-:Y:S01]  /*dce0*/  PRMT R31, R219, 0x7632, R31 ;  /* 0x00007632db1f7816 */ /* 0x001fe2000000001f */
[----:B------:R-:W-:Y:S01]  /*dcf0*/  IMAD R70, R7, 0x96, R0 ;  /* 0x0000009607467824 */ /* 0x000fe200078e0200 */
[----:B------:R-:W-:Y:S01]  /*dd00*/  F2FP.BF16.F32.PACK_AB R215, R215, R216 ;  /* 0x000000d8d7d7723e */ /* 0x000fe200000010ff */
[----:B------:R-:W-:Y:S01]  /*dd10*/  STG.E.U16 desc[UR32][R46.64], R223 ;  /* 0x000000df2e007986 */ /* 0x000fe2000c101520 */
[----:B--2---:R-:W-:Y:S01]  /*dd20*/  PRMT R35, R217, 0x7632, R35 ;  /* 0x00007632d9237816 */ /* 0x004fe20000000023 */
[----:B------:R-:W0:Y:S01]  /*dd30*/  LDC.64 R6, c[0x0][0x3a0] ;  /* 0x0000e800ff067b82 */ /* 0x000e220000000a00 */
[----:B------:R-:W-:Y:S01]  /*dd40*/  F2FP.BF16.F32.PACK_AB R213, R213, R214 ;  /* 0x000000d6d5d5723e */ /* 0x000fe200000010ff */
[----:B------:R-:W-:Y:S01]  /*dd50*/  STG.E.U16 desc[UR32][R48.64], R24 ;  /* 0x0000001830007986 */ /* 0x000fe2000c101520 */
[----:B------:R-:W-:Y:S01]  /*dd60*/  PRMT R28, R215, 0x7632, R28 ;  /* 0x00007632d71c7816 */ /* 0x000fe2000000001c */
[----:B------:R-:W-:Y:S01]  /*dd70*/  UIMAD UR4, UR29, UR4, URZ ;  /* 0x000000041d0472a4 */ /* 0x000fe2000f8e02ff */
[----:B------:R-:W-:Y:S01]  /*dd80*/  F2FP.BF16.F32.PACK_AB R211, R211, R212 ;  /* 0x000000d4d3d3723e */ /* 0x000fe200000010ff */
[----:B------:R-:W-:Y:S01]  /*dd90*/  STG.E.U16 desc[UR32][R50.64], R221 ;  /* 0x000000dd32007986 */ /* 0x000fe2000c101520 */
[----:B------:R-:W-:Y:S01]  /*dda0*/  PRMT R32, R213, 0x7632, R32 ;  /* 0x00007632d5207816 */ /* 0x000fe20000000020 */
[----:B------:R-:W-:Y:S01]  /*ddb0*/  USHF.L.U32 UR6, UR4, 0x2, URZ ;  /* 0x0000000204067899 */ /* 0x000fe200080006ff */
[----:B------:R-:W-:Y:S01]  /*ddc0*/  F2FP.BF16.F32.PACK_AB R209, R209, R210 ;  /* 0x000000d2d1d1723e */ /* 0x000fe200000010ff */
[----:B------:R-:W-:Y:S01]  /*ddd0*/  STG.E.U16 desc[UR32][R54.64], R27 ;  /* 0x0000001b36007986 */ /* 0x000fe2000c101520 */
[----:B----4-:R-:W-:Y:S01]  /*dde0*/  PRMT R36, R211, 0x7632, R36 ;  /* 0x00007632d3247816 */ /* 0x010fe20000000024 */
[----:B------:R-:W-:Y:S01]  /*ddf0*/  UIMAD.WIDE UR4, UR4, 0x4, URZ ;  /* 0x00000004040478a5 */ /* 0x000fe2000f8e02ff */
[----:B------:R-:W-:Y:S01]  /*de00*/  F2FP.BF16.F32.PACK_AB R88, R89, R88 ;  /* 0x000000585958723e */ /* 0x000fe200000010ff */
[----:B------:R-:W-:Y:S01]  /*de10*/  STG.E.U16 desc[UR32][R58.64], R219 ;  /* 0x000000db3a007986 */ /* 0x000fe2000c101520 */
[----:B---3--:R-:W-:Y:S01]  /*de20*/  PRMT R38, R209, 0x7632, R38 ;  /* 0x00007632d1267816 */ /* 0x008fe20000000026 */
[----:B------:R-:W-:Y:S01]  /*de30*/  IMAD.HI R0, R250, 0x4, RZ ;  /* 0x00000004fa007827 */ /* 0x000fe200078e02ff */
[----:B------:R-:W-:Y:S01]  /*de40*/  F2FP.BF16.F32.PACK_AB R90, R91, R90 ;  /* 0x0000005a5b5a723e */ /* 0x000fe200000010ff */
[----:B------:R-:W-:Y:S01]  /*de50*/  STG.E.U16 desc[UR32][R62.64], R31 ;  /* 0x0000001f3e007986 */ /* 0x000fe2000c101520 */
[----:B-----5:R-:W-:-:S02]  /*de60*/  PRMT R40, R88, 0x7632, R40 ;  /* 0x0000763258287816 */ /* 0x020fc40000000028 */
[----:B------:R-:W-:Y:S01]  /*de70*/  F2FP.BF16.F32.PACK_AB R92, R93, R92 ;  /* 0x0000005c5d5c723e */ /* 0x000fe200000010ff */
[----:B------:R1:W-:Y:S01]  /*de80*/  STG.E.U16 desc[UR32][R66.64], R217 ;  /* 0x000000d942007986 */ /* 0x0003e2000c101520 */
[----:B------:R-:W-:Y:S02]  /*de90*/  PRMT R42, R90, 0x7632, R42 ;  /* 0x000076325a2a7816 */ /* 0x000fe4000000002a */
[----:B------:R-:W-:Y:S01]  /*dea0*/  F2FP.BF16.F32.PACK_AB R94, R95, R94 ;  /* 0x0000005e5f5e723e */ /* 0x000fe200000010ff */
[----:B------:R2:W-:Y:S01]  /*deb0*/  STG.E.U16 desc[UR32][R70.64], R35 ;  /* 0x0000002346007986 */ /* 0x0005e2000c101520 */
[----:B------:R-:W-:Y:S02]  /*dec0*/  F2FP.BF16.F32.PACK_AB R96, R97, R96 ;  /* 0x000000606160723e */ /* 0x000fe400000010ff */
[----:B------:R-:W-:Y:S01]  /*ded0*/  F2FP.BF16.F32.PACK_AB R98, R99, R98 ;  /* 0x000000626362723e */ /* 0x000fe200000010ff */
[----:B------:R-:W-:Y:S01]  /*dee0*/  STG.E.U16 desc[UR32][R52.64], R215 ;  /* 0x000000d734007986 */ /* 0x000fe2000c101520 */
[----:B------:R-:W-:-:S02]  /*def0*/  F2FP.BF16.F32.PACK_AB R100, R101, R100 ;  /* 0x000000646564723e */ /* 0x000fc400000010ff */
[----:B------:R-:W-:Y:S01]  /*df00*/  F2FP.BF16.F32.PACK_AB R102, R103, R102 ;  /* 0x000000666766723e */ /* 0x000fe200000010ff */
[----:B------:R-:W-:Y:S01]  /*df10*/  STG.E.U16 desc[UR32][R56.64], R28 ;  /* 0x0000001c38007986 */ /* 0x000fe2000c101520 */
[----:B-1----:R-:W-:Y:S02]  /*df20*/  PRMT R66, R92, 0x7632, R66 ;  /* 0x000076325c427816 */ /* 0x002fe40000000042 */
[----:B------:R-:W-:Y:S01]  /*df30*/  F2FP.BF16.F32.PACK_AB R104, R105, R104 ;  /* 0x000000686968723e */ /* 0x000fe200000010ff */
[----:B------:R-:W-:Y:S01]  /*df40*/  STG.E.U16 desc[UR32][R60.64], R213 ;  /* 0x000000d53c007986 */ /* 0x000fe2000c101520 */
[----:B--2---:R-:W-:Y:S02]  /*df50*/  PRMT R70, R96, 0x7632, R70 ;  /* 0x0000763260467816 */ /* 0x004fe40000000046 */
[----:B------:R-:W-:Y:S01]  /*df60*/  F2FP.BF16.F32.PACK_AB R106, R107, R106 ;  /* 0x0000006a6b6a723e */ /* 0x000fe200000010ff */
[----:B------:R-:W-:Y:S01]  /*df70*/  STG.E.U16 desc[UR32][R64.64], R32 ;  /* 0x0000002040007986 */ /* 0x000fe2000c101520 */
[----:B------:R-:W-:-:S02]  /*df80*/  F2FP.BF16.F32.PACK_AB R108, R109, R108 ;  /* 0x0000006c6d6c723e */ /* 0x000fc400000010ff */
[----:B------:R-:W-:Y:S01]  /*df90*/  F2FP.BF16.F32.PACK_AB R110, R111, R110 ;  /* 0x0000006e6f6e723e */ /* 0x000fe200000010ff */
[----:B------:R1:W-:Y:S01]  /*dfa0*/  STG.E.U16 desc[UR32][R68.64], R211 ;  /* 0x000000d344007986 */ /* 0x0003e2000c101520 */
[----:B------:R-:W-:Y:S02]  /*dfb0*/  F2FP.BF16.F32.PACK_AB R112, R113, R112 ;  /* 0x000000707170723e */ /* 0x000fe400000010ff */
[----:B------:R-:W-:Y:S01]  /*dfc0*/  F2FP.BF16.F32.PACK_AB R114, R115, R114 ;  /* 0x000000727372723e */ /* 0x000fe200000010ff */
[----:B------:R2:W-:Y:S01]  /*dfd0*/  STG.E.U16 desc[UR32][R72.64], R36 ;  /* 0x0000002448007986 */ /* 0x0005e2000c101520 */
[----:B------:R-:W-:Y:S02]  /*dfe0*/  F2FP.BF16.F32.PACK_AB R116, R117, R116 ;  /* 0x000000747574723e */ /* 0x000fe400000010ff */
[----:B------:R-:W-:Y:S01]  /*dff0*/  F2FP.BF16.F32.PACK_AB R118, R119, R118 ;  /* 0x000000767776723e */ /* 0x000fe200000010ff */
[----:B------:R3:W-:Y:S01]  /*e000*/  STG.E.U16 desc[UR32][R74.64], R209 ;  /* 0x000000d14a007986 */ /* 0x0007e2000c101520 */
[----:B------:R-:W-:-:S02]  /*e010*/  F2FP.BF16.F32.PACK_AB R120, R121, R120 ;  /* 0x000000787978723e */ /* 0x000fc400000010ff */
[----:B------:R-:W-:Y:S01]  /*e020*/  F2FP.BF16.F32.PACK_AB R122, R123, R122 ;  /* 0x0000007a7b7a723e */ /* 0x000fe200000010ff */
[----:B------:R4:W-:Y:S01]  /*e030*/  STG.E.U16 desc[UR32][R76.64], R38 ;  /* 0x000000264c007986 */ /* 0x0009e2000c101520 */
[----:B-1----:R-:W-:Y:S02]  /*e040*/  PRMT R68, R94, 0x7632, R68 ;  /* 0x000076325e447816 */ /* 0x002fe40000000044 */
[----:B------:R-:W-:Y:S01]  /*e050*/  F2FP.BF16.F32.PACK_AB R124, R125, R124 ;  /* 0x0000007c7d7c723e */ /* 0x000fe200000010ff */
[----:B------:R1:W-:Y:S01]  /*e060*/  STG.E.U16 desc[UR32][R78.64], R88 ;  /* 0x000000584e007986 */ /* 0x0003e2000c101520 */
[----:B--2---:R-:W-:Y:S02]  /*e070*/  PRMT R72, R98, 0x7632, R72 ;  /* 0x0000763262487816 */ /* 0x004fe40000000048 */
[----:B------:R-:W-:Y:S01]  /*e080*/  SHF.L.U32 R5, R250, 0x2, RZ ;  /* 0x00000002fa057819 */ /* 0x000fe200000006ff */
[----:B------:R2:W-:Y:S01]  /*e090*/  STG.E.U16 desc[UR32][R80.64], R40 ;  /* 0x0000002850007986 */ /* 0x0005e2000c101520 */
[----:B---3--:R-:W-:-:S02]  /*e0a0*/  PRMT R74, R100, 0x7632, R74 ;  /* 0x00007632644a7816 */ /* 0x008fc4000000004a */
[----:B------:R-:W-:Y:S01]  /*e0b0*/  F2FP.BF16.F32.PACK_AB R126, R127, R126 ;  /* 0x0000007e7f7e723e */ /* 0x000fe200000010ff */
[----:B------:R3:W-:Y:S01]  /*e0c0*/  STG.E.U16 desc[UR32][R82.64], R90 ;  /* 0x0000005a52007986 */ /* 0x0007e2000c101520 */
[----:B----4-:R-:W-:Y:S02]  /*e0d0*/  PRMT R76, R102, 0x7632, R76 ;  /* 0x00007632664c7816 */ /* 0x010fe4000000004c */
[----:B------:R-:W-:Y:S01]  /*e0e0*/  F2FP.BF16.F32.PACK_AB R128, R129, R128 ;  /* 0x000000808180723e */ /* 0x000fe200000010ff */
[----:B------:R4:W-:Y:S01]  /*e0f0*/  STG.E.U16 desc[UR32][R84.64], R42 ;  /* 0x0000002a54007986 */ /* 0x0009e2000c101520 */
[----:B-1----:R-:W-:Y:S02]  /*e100*/  PRMT R78, R104, 0x7632, R78 ;  /* 0x00007632684e7816 */ /* 0x002fe4000000004e */
[----:B------:R-:W-:Y:S01]  /*e110*/  PRMT R88, R114, 0x7632, R88 ;  /* 0x0000763272587816 */ /* 0x000fe20000000058 */
[----:B------:R1:W-:Y:S01]  /*e120*/  STG.E.U16 desc[UR32][R86.64], R92 ;  /* 0x0000005c56007986 */ /* 0x0003e2000c101520 */
[----:B--2---:R-:W-:-:S02]  /*e130*/  PRMT R80, R106, 0x7632, R80 ;  /* 0x000076326a507816 */ /* 0x004fc40000000050 */
[----:B0-----:R-:W-:Y:S01]  /*e140*/  IADD3 R4, P1, P2, R5, UR6, R6 ;  /* 0x0000000605047c10 */ /* 0x001fe2000fa3e006 */
[----:B------:R-:W-:Y:S01]  /*e150*/  STG.E.U16 desc[UR32][R132.64], R66 ;  /* 0x0000004284007986 */ /* 0x000fe2000c101520 */
[----:B---3--:R-:W-:Y:S02]  /*e160*/  PRMT R82, R108, 0x7632, R82 ;  /* 0x000076326c527816 */ /* 0x008fe40000000052 */
[----:B------:R-:W-:Y:S01]  /*e170*/  PRMT R90, R116, 0x7632, R90 ;  /* 0x00007632745a7816 */ /* 0x000fe2000000005a */
[----:B------:R0:W-:Y:S01]  /*e180*/  STG.E.U16 desc[UR32][R134.64], R94 ;  /* 0x0000005e86007986 */ /* 0x0001e2000c101520 */
[----:B----4-:R-:W-:Y:S02]  /*e190*/  PRMT R84, R110, 0x7632, R84 ;  /* 0x000076326e547816 */ /* 0x010fe40000000054 */
[----:B------:R-:W-:Y:S01]  /*e1a0*/  F2FP.BF16.F32.PACK_AB R130, R131, R130 ;  /* 0x000000828382723e */ /* 0x000fe200000010ff */
[----:B------:R-:W-:Y:S01]  /*e1b0*/  STG.E.U16 desc[UR32][R136.64], R68 ;  /* 0x0000004488007986 */ /* 0x000fe2000c101520 */
[----:B-1----:R-:W-:-:S02]  /*e1c0*/  PRMT R86, R112, 0x7632, R86 ;  /* 0x0000763270567816 */ /* 0x002fc40000000056 */
[----:B------:R-:W-:Y:S01]  /*e1d0*/  PRMT R92, R118, 0x7632, R92 ;  /* 0x00007632765c7816 */ /* 0x000fe2000000005c */
[----:B------:R1:W-:Y:S01]  /*e1e0*/  STG.E.U16 desc[UR32][R138.64], R96 ;  /* 0x000000608a007986 */ /* 0x0003e2000c101520 */
[----:B------:R-:W-:Y:S02]  /*e1f0*/  IADD3.X R5, PT, PT, R0, UR5, R7, P1, P2 ;  /* 0x0000000500057c10 */ /* 0x000fe40008fe4407 */
[----:B------:R-:W-:Y:S01]  /*e200*/  PRMT R0, R130, 0x7632, R0 ;  /* 0x0000763282007816 */ /* 0x000fe20000000000 */
[----:B------:R-:W-:Y:S01]  /*e210*/  STG.E.U16 desc[UR32][R140.64], R70 ;  /* 0x000000468c007986 */ /* 0x000fe2000c101520 */
[----:B0-----:R-:W-:-:S03]  /*e220*/  PRMT R94, R120, 0x7632, R94 ;  /* 0x00007632785e7816 */ /* 0x001fc6000000005e */
[----:B------:R0:W-:Y:S04]  /*e230*/  STG.E.U16 desc[UR32][R142.64], R98 ;  /* 0x000000628e007986 */ /* 0x0001e8000c101520 */
[----:B------:R-:W-:Y:S01]  /*e240*/  STG.E.U16 desc[UR32][R144.64], R72 ;  /* 0x0000004890007986 */ /* 0x000fe2000c101520 */
[----:B-1----:R-:W-:-:S03]  /*e250*/  PRMT R96, R122, 0x7632, R96 ;  /* 0x000076327a607816 */ /* 0x002fc60000000060 */
[----:B------:R1:W-:Y:S04]  /*e260*/  STG.E.U16 desc[UR32][R146.64], R100 ;  /* 0x0000006492007986 */ /* 0x0003e8000c101520 */
[----:B------:R-:W-:Y:S01]  /*e270*/  STG.E.U16 desc[UR32][R148.64], R74 ;  /* 0x0000004a94007986 */ /* 0x000fe2000c101520 */
[----:B0-----:R-:W-:-:S03]  /*e280*/  PRMT R98, R124, 0x7632, R98 ;  /* 0x000076327c627816 */ /* 0x001fc60000000062 */
[----:B------:R0:W-:Y:S04]  /*e290*/  STG.E.U16 desc[UR32][R150.64], R102 ;  /* 0x0000006696007986 */ /* 0x0001e8000c101520 */
[----:B------:R2:W-:Y:S01]  /*e2a0*/  STG.E.U16 desc[UR32][R152.64], R76 ;  /* 0x0000004c98007986 */ /* 0x0005e2000c101520 */
[----:B-1----:R-:W-:-:S03]  /*e2b0*/  PRMT R100, R126, 0x7632, R100 ;  /* 0x000076327e647816 */ /* 0x002fc60000000064 */
[----:B------:R2:W-:Y:S04]  /*e2c0*/  STG.E.U16 desc[UR32][R154.64], R104 ;  /* 0x000000689a007986 */ /* 0x0005e8000c101520 */
[----:B------:R2:W-:Y:S01]  /*e2d0*/  STG.E.U16 desc[UR32][R156.64], R78 ;  /* 0x0000004e9c007986 */ /* 0x0005e2000c101520 */
[----:B0-----:R-:W-:-:S03]  /*e2e0*/  PRMT R102, R128, 0x7632, R102 ;  /* 0x0000763280667816 */ /* 0x001fc60000000066 */
[----:B------:R2:W-:Y:S04]  /*e2f0*/  STG.E.U16 desc[UR32][R158.64], R106 ;  /* 0x0000006a9e007986 */ /* 0x0005e8000c101520 */
        /* <DEDUP_REMOVED lines=25> */
[----:B------:R2:W-:Y:S01]  /*e490*/  STG.E desc[UR32][R4.64], R208 ;  /* 0x000000d004007986 */ /* 0x0005e2000c101920 */
[----:B------:R-:W-:Y:S06]  /*e4a0*/  BAR.SYNC.DEFER_BLOCKING 0x0 ;  /* 0x0000000000007b1d */ /* 0x000fec0000010000 */
[----:B------:R-:W-:Y:S05]  /*e4b0*/  @P0 BRA `(.L_x_20) ;  /* 0x0000000000a00947 */ /* 0x000fea0003800000 */
[----:B------:R-:W0:Y:S01]  /*e4c0*/  S2UR UR5, SR_CgaCtaId ;  /* 0x00000000000579c3 */ /* 0x000e220000008800 */
[----:B------:R-:W-:Y:S01]  /*e4d0*/  NOP ;  /* 0x0000000000007918 */ /* 0x000fe20000000000 */
[----:B------:R-:W-:Y:S01]  /*e4e0*/  UMOV UR4, 0x50 ;  /* 0x0000005000047882 */ /* 0x000fe20000000000 */
[----:B--2---:R-:W-:Y:S01]  /*e4f0*/  MOV R0, UR27 ;  /* 0x0000001b00007c02 */ /* 0x004fe20008000f00 */
[----:B------:R-:W-:Y:S01]  /*e500*/  HFMA2 R7, -RZ, RZ, 0, 5.9604644775390625e-08 ;  /* 0x00000001ff077431 */ /* 0x000fe200000001ff */
[----:B------:R-:W-:Y:S02]  /*e510*/  MOV R3, 0xff ;  /* 0x000000ff00037802 */ /* 0x000fe40000000f00 */
[----:B------:R-:W-:-:S04]  /*e520*/  LOP3.LUT R0, R0, 0xffff, RZ, 0xc0, !PT ;  /* 0x0000ffff00007812 */ /* 0x000fc800078ec0ff */
[----:B------:R-:W-:-:S04]  /*e530*/  SHF.R.U32.HI R0, RZ, 0x5, R0 ;  /* 0x00000005ff007819 */ /* 0x000fc80000011600 */
[----:B------:R-:W-:Y:S02]  /*e540*/  IADD3 R2, PT, PT, R0, 0x10, RZ ;  /* 0x0000001000027810 */ /* 0x000fe40007ffe0ff */
[----:B------:R-:W-:Y:S01]  /*e550*/  SHF.L.U32 R0, R3, R0, RZ ;  /* 0x0000000003007219 */ /* 0x000fe200000006ff */
[----:B0-----:R-:W-:Y:S01]  /*e560*/  ULEA UR6, UR5, UR4, 0x18 ;  /* 0x0000000405067291 */ /* 0x001fe2000f8ec0ff */
[----:B------:R-:W-:-:S04]  /*e570*/  SHF.L.U32 R3, R7, R2, RZ ;  /* 0x0000000207037219 */ /* 0x000fc800000006ff */
[----:B------:R-:W-:-:S04]  /*e580*/  LOP3.LUT R0, R3, R0, RZ, 0xfc, !PT ;  /* 0x0000000003007212 */ /* 0x000fc800078efcff */
[----:B------:R-:W0:Y:S01]  /*e590*/  LDS R5, [UR6] ;  /* 0x00000006ff057984 */ /* 0x000e220008000800 */
[C---:B------:R-:W-:Y:S02]  /*e5a0*/  LOP3.LUT R2, R0.reuse, 0xffff, RZ, 0xc0, !PT ;  /* 0x0000ffff00027812 */ /* 0x040fe400078ec0ff */
[----:B0-----:R-:W-:-:S04]  /*e5b0*/  LOP3.LUT R3, R0, 0xffff, R5, 0x80, !PT ;  /* 0x0000ffff00037812 */ /* 0x001fc800078e8005 */
[----:B------:R-:W-:-:S13]  /*e5c0*/  ISETP.NE.AND P0, PT, R3, R2, PT ;  /* 0x000000020300720c */ /* 0x000fda0003f05270 */
[----:B------:R-:W-:Y:S05]  /*e5d0*/  @P0 BRA `(.L_x_21) ;  /* 0x0000000000500947 */ /* 0x000fea0003800000 */
[----:B------:R-:W-:Y:S02]  /*e5e0*/  SHF.R.U32.HI R5, RZ, 0x10, R5 ;  /* 0x00000010ff057819 */ /* 0x000fe40000011605 */
[----:B------:R-:W-:-:S04]  /*e5f0*/  SHF.R.U32.HI R2, RZ, 0x10, R0 ;  /* 0x00000010ff027819 */ /* 0x000fc80000011600 */
[----:B------:R-:W-:-:S04]  /*e600*/  LOP3.LUT R5, R5, R2, RZ, 0xc0, !PT ;  /* 0x0000000205057212 */ /* 0x000fc800078ec0ff */
[----:B------:R-:W-:-:S13]  /*e610*/  ISETP.NE.AND P0, PT, R5, R2, PT ;  /* 0x000000020500720c */ /* 0x000fda0003f05270 */
[----:B------:R-:W-:Y:S05]  /*e620*/  @P0 BRA `(.L_x_22) ;  /* 0x0000000000300947 */ /* 0x000fea0003800000 */
[----:B------:R-:W-:Y:S01]  /*e630*/  R2UR UR4, R0 ;  /* 0x00000000000472ca */ /* 0x000fe200000e0000 */
[----:B------:R-:W-:Y:S01]  /*e640*/  VOTEU.ANY UR5, UPT, PT ;  /* 0x0000000000057886 */ /* 0x000fe200038e0100 */
[----:B------:R-:W0:Y:S01]  /*e650*/  S2R R0, SR_LANEID ;  /* 0x0000000000007919 */ /* 0x000e220000000000 */
[----:B------:R-:W-:-:S10]  /*e660*/  UFLO.U32 UR5, UR5 ;  /* 0x00000005000572bd */ /* 0x000fd400080e0000 */
[----:B------:R-:W-:-:S06]  /*e670*/  ULOP3.LUT UR4, URZ, UR4, URZ, 0x33, !UPT ;  /* 0x00000004ff047292 */ /* 0x000fcc000f8e33ff */
[----:B------:R-:W-:-:S04]  /*e680*/  MOV R2, UR4 ;  /* 0x0000000400027c02 */ /* 0x000fc80008000f00 */
[----:B------:R-:W1:Y:S02]  /*e690*/  REDUX UR7, R2 ;  /* 0x00000000020773c4 */ /* 0x000e640000000000 */
[----:B------:R3:W-:Y:S01]  /*e6a0*/  UTCATOMSWS.AND URZ, UR4 ;  /* 0x0000000400ff79e3 */ /* 0x0007e20008000000 */
[----:B0-----:R-:W-:Y:S02]  /*e6b0*/  ISETP.EQ.U32.AND P0, PT, R0, UR5, PT ;  /* 0x0000000500007c0c */ /* 0x001fe4000bf02070 */
[----:B-1----:R-:W-:-:S11]  /*e6c0*/  MOV R0, UR7 ;  /* 0x0000000700007c02 */ /* 0x002fd60008000f00 */
[----:B------:R3:W-:Y:S01]  /*e6d0*/  @P0 ATOMS.AND RZ, [UR6], R0 ;  /* 0x00000000ffff098c */ /* 0x0007e2000a800006 */
[----:B------:R-:W-:Y:S05]  /*e6e0*/  BRA `(.L_x_20) ;  /* 0x0000000000147947 */ /* 0x000fea0003800000 */
.L_x_22:
[----:B------:R-:W-:-:S07]  /*e6f0*/  MOV R2, 0xe710 ;  /* 0x0000e71000027802 */ /* 0x000fce0000000f00 */
[----:B------:R-:W-:Y:S05]  /*e700*/  CALL.REL.NOINC `($__internal_0_$__cuda_sm10x_tcgen05_guardrail_trap_col_being_dealloced_not_returned_by_alloc) ;  /* 0x0000000000447944 */ /* 0x000fea0003c00000 */
[----:B------:R-:W-:Y:S05]  /*e710*/  BRA `(.L_x_20) ;  /* 0x0000000000087947 */ /* 0x000fea0003800000 */
.L_x_21:
[----:B------:R-:W-:-:S07]  /*e720*/  MOV R2, 0xe740 ;  /* 0x0000e74000027802 */ /* 0x000fce0000000f00 */
[----:B------:R-:W-:Y:S05]  /*e730*/  CALL.REL.NOINC `($__internal_2_$__cuda_sm10x_tcgen05_guardrail_trap_unallocated_columns_being_dealloced) ;  /* 0x0000000000507944 */ /* 0x000fea0003c00000 */
.L_x_20:
[----:B------:R-:W-:Y:S01]  /*e740*/  NOP ;  /* 0x0000000000007918 */ /* 0x000fe20000000000 */
[----:B---3--:R-:W-:Y:S05]  /*e750*/  EXIT ;  /* 0x000000000000794d */ /* 0x008fea0003800000 */
.L_x_8:
[----:B------:R-:W1:Y:S02]  /*e760*/  SYNCS.PHASECHK.TRANS64.TRYWAIT P4, [UR28+0xa000], RZ ;  /* 0x00a000ffff0075a7 */ /* 0x000e64000808111c */
[----:B-1----:R-:W-:Y:S05]  /*e770*/  @!P4 BRA `(.L_x_8) ;  /* 0xfffffffc00f8c947 */ /* 0x002fea000383ffff */
[----:B------:R-:W-:Y:S05]  /*e780*/  BRA `(.L_x_7) ;  /* 0xffffff6c00707947 */ /* 0x000fea000383ffff */
.L_x_14:
[----:B------:R-:W1:Y:S02]  /*e790*/  SYNCS.PHASECHK.TRANS64.TRYWAIT P2, [UR28+0xe010], RZ ;  /* 0x00e010ffff0075a7 */ /* 0x000e64000804111c */
[----:B-1----:R-:W-:Y:S05]  /*e7a0*/  @!P2 BRA `(.L_x_14) ;  /* 0xfffffffc00f8a947 */ /* 0x002fea000383ffff */
[----:B------:R-:W-:Y:S05]  /*e7b0*/  BRA `(.L_x_23) ;  /* 0xffffff9400587947 */ /* 0x000fea000383ffff */
.L_x_15:
[----:B------:R-:W1:Y:S02]  /*e7c0*/  SYNCS.PHASECHK.TRANS64.TRYWAIT P2, [UR26], R40 ;  /* 0x00000028ff0075a7 */ /* 0x000e64000804111a */
[----:B-1----:R-:W-:Y:S05]  /*e7d0*/  @!P2 BRA `(.L_x_15) ;  /* 0xfffffffc00f8a947 */ /* 0x002fea000383ffff */
[----:B------:R-:W-:Y:S05]  /*e7e0*/  BRA `(.L_x_24) ;  /* 0xffffff9400a47947 */ /* 0x000fea000383ffff */
.L_x_19:
[----:B------:R-:W0:Y:S02]  /*e7f0*/  SYNCS.PHASECHK.TRANS64.TRYWAIT P4, [UR26], R3 ;  /* 0x00000003ff0075a7 */ /* 0x000e24000808111a */
[----:B0-----:R-:W-:Y:S05]  /*e800*/  @!P4 BRA `(.L_x_19) ;  /* 0xfffffffc00f8c947 */ /* 0x001fea000383ffff */
[----:B------:R-:W-:Y:S05]  /*e810*/  BRA `(.L_x_18) ;  /* 0xffffffb000f87947 */ /* 0x000fea000383ffff */
        .weak           $__internal_0_$__cuda_sm10x_tcgen05_guardrail_trap_col_being_dealloced_not_returned_by_alloc
        .type           $__internal_0_$__cuda_sm10x_tcgen05_guardrail_trap_col_being_dealloced_not_returned_by_alloc,@function
        .size           $__internal_0_$__cuda_sm10x_tcgen05_guardrail_trap_col_being_dealloced_not_returned_by_alloc,($__internal_1_$__cuda_sm10x_tcgen05_guardrail_trap_phase_invalid_during_alloc - $__internal_0_$__cuda_sm10x_tcgen05_guardrail_trap_col_being_dealloced_not_returned_by_alloc)
$__internal_0_$__cuda_sm10x_tcgen05_guardrail_trap_col_being_dealloced_not_returned_by_alloc:
[----:B------:R-:W-:Y:S05]  /*e820*/  BPT.TRAP 0x1 ;  /* 0x000000040000795c */ /* 0x000fea0000300000 */
[----:B------:R-:W-:-:S04]  /*e830*/  MOV R3, 0x0 ;  /* 0x0000000000037802 */ /* 0x000fc80000000f00 */
[----:B------:R-:W-:Y:S05]  /*e840*/  RET.REL.NODEC R2 `(attn_fwd) ;  /* 0xffffff1402ec7950 */ /* 0x000fea0003c3ffff */
        .weak           $__internal_1_$__cuda_sm10x_tcgen05_guardrail_trap_phase_invalid_during_alloc
        .type           $__internal_1_$__cuda_sm10x_tcgen05_guardrail_trap_phase_invalid_during_alloc,@function
        .size           $__internal_1_$__cuda_sm10x_tcgen05_guardrail_trap_phase_invalid_during_alloc,($__internal_2_$__cuda_sm10x_tcgen05_guardrail_trap_unallocated_columns_being_dealloced - $__internal_1_$__cuda_sm10x_tcgen05_guardrail_trap_phase_invalid_during_alloc)
$__internal_1_$__cuda_sm10x_tcgen05_guardrail_trap_phase_invalid_during_alloc:
[----:B------:R-:W-:Y:S05]  /*e850*/  BPT.TRAP 0x1 ;  /* 0x000000040000795c */ /* 0x000fea0000300000 */
[----:B------:R-:W-:-:S04]  /*e860*/  HFMA2 R3, -RZ, RZ, 0, 0 ;  /* 0x00000000ff037431 */ /* 0x000fc800000001ff */
[----:B------:R-:W-:Y:S05]  /*e870*/  RET.REL.NODEC R2 `(attn_fwd) ;  /* 0xffffff1402e07950 */ /* 0x000fea0003c3ffff */
        .weak           $__internal_2_$__cuda_sm10x_tcgen05_guardrail_trap_unallocated_columns_being_dealloced
        .type           $__internal_2_$__cuda_sm10x_tcgen05_guardrail_trap_unallocated_columns_being_dealloced,@function
        .size           $__internal_2_$__cuda_sm10x_tcgen05_guardrail_trap_unallocated_columns_being_dealloced,(.L_x_28 - $__internal_2_$__cuda_sm10x_tcgen05_guardrail_trap_unallocated_columns_being_dealloced)
$__internal_2_$__cuda_sm10x_tcgen05_guardrail_trap_unallocated_columns_being_dealloced:
[----:B------:R-:W-:Y:S05]  /*e880*/  BPT.TRAP 0x1 ;  /* 0x000000040000795c */ /* 0x000fea0000300000 */
[----:B------:R-:W-:-:S04]  /*e890*/  MOV R3, 0x0 ;  /* 0x0000000000037802 */ /* 0x000fc80000000f00 */
[----:B------:R-:W-:Y:S05]  /*e8a0*/  RET.REL.NODEC R2 `(attn_fwd) ;  /* 0xffffff1402d47950 */ /* 0x000fea0003c3ffff */
.L_x_25:
[----:B------:R-:W-:-:S00]  /*e8b0*/  BRA `(.L_x_25) ;  /* 0xfffffffc00fc7947 */ /* 0x000fc0000383ffff */
[----:B------:R-:W-:-:S00]  /*e8c0*/  NOP ;  /* 0x0000000000007918 */ /* 0x000fc00000000000 */
        /* <DEDUP_REMOVED lines=11> */
.L_x_28:


//--------------------- .nv.global.init           --------------------------
	.section	.nv.global.init,"aw",@progbits
.nv.global.init:
	.type		_$_str,@object
	.size		_$_str,(.L_3 - _$_str)
_$_str:
        /*0000*/ 	.byte	0x5f, 0x5f, 0x43, 0x55, 0x44, 0x41, 0x5f, 0x46, 0x54, 0x5a, 0x00
.L_3:


//--------------------- .nv.shared.attn_fwd       --------------------------
	.section	.nv.shared.attn_fwd,"aw",@nobits
	.sectionflags	@""
	.align	16
	.zero		1024


//--------------------- .nv.shared.reserved.0     --------------------------
	.section	.nv.shared.reserved.0,"aw",@nobits
	.align	8
	.weak		__nv_reservedSMEM_offset_0_alias
	.size		__nv_reservedSMEM_offset_0_alias, 0, 64
	.other		__nv_reservedSMEM_offset_0_alias,@"STO_CUDA_RESERVED_SHARED STV_DEFAULT"
__nv_reservedSMEM_offset_0_alias:
	.zero		0
.nv.shared.reserved.0:
	.zero		64
	.weak		__nv_reservedSMEM_allocation_phase
	.type		__nv_reservedSMEM_allocation_phase,@object
	.size		__nv_reservedSMEM_allocation_phase,(.L_0 - __nv_reservedSMEM_allocation_phase)
__nv_reservedSMEM_allocation_phase:
	.zero		1
.L_0:
	.zero		7
	.weak		__nv_reservedSMEM_devtool_atexit_pc
	.type		__nv_reservedSMEM_devtool_atexit_pc,@object
	.size		__nv_reservedSMEM_devtool_atexit_pc,(__nv_reservedSMEM_allocation_mask - __nv_reservedSMEM_devtool_atexit_pc)
__nv_reservedSMEM_devtool_atexit_pc:
	.zero		8
	.weak		__nv_reservedSMEM_allocation_mask
	.type		__nv_reservedSMEM_allocation_mask,@object
	.size		__nv_reservedSMEM_allocation_mask,(.L_2 - __nv_reservedSMEM_allocation_mask)
__nv_reservedSMEM_allocation_mask:
	.zero		4
.L_2:


//--------------------- .nv.constant0.attn_fwd    --------------------------
	.section	.nv.constant0.attn_fwd,"a",@progbits
	.sectionflags	@""
	.align	4
.nv.constant0.attn_fwd:
	.zero		1032


//--------------------- SYMBOLS --------------------------

	.type		.nv.reservedSmem.offset0,@object
	.size		.nv.reservedSmem.offset0,0x4
	.type		.nv.reservedSmem.cap,@object
	.size		.nv.reservedSmem.cap,0x4
